	.headerflags	@"EF_CUDA_TEXMODE_UNIFIED EF_CUDA_64BIT_ADDRESS EF_CUDA_ACCELERATORS EF_CUDA_SM90 EF_CUDA_VIRTUAL_SM(EF_CUDA_SM90)"
	.elftype	@"ET_EXEC"


//--------------------- .nv.info                  --------------------------
	.section	.nv.info,"",@"SHT_CUDA_INFO"
	.align	4


	//----- nvinfo : EIATTR_REGCOUNT
	.align		4
        /*0000*/ 	.byte	0x04, 0x2f
        /*0002*/ 	.short	(.L_2 - .L_1)
	.align		4
.L_1:
        /*0004*/ 	.word	index@(triton_)
        /*0008*/ 	.word	0x00000050


	//----- nvinfo : EIATTR_MIN_STACK_SIZE
	.align		4
.L_2:
        /*000c*/ 	.byte	0x04, 0x12
        /*000e*/ 	.short	(.L_4 - .L_3)
	.align		4
.L_3:
        /*0010*/ 	.word	index@(triton_)
        /*0014*/ 	.word	0x00000000


	//----- nvinfo : EIATTR_FRAME_SIZE
	.align		4
.L_4:
        /*0018*/ 	.byte	0x04, 0x11
        /*001a*/ 	.short	(.L_6 - .L_5)
	.align		4
.L_5:
        /*001c*/ 	.word	index@(triton_)
        /*0020*/ 	.word	0x00000000


	//----- nvinfo : EIATTR_MIN_STACK_SIZE
	.align		4
.L_6:
        /*0024*/ 	.byte	0x04, 0x12
        /*0026*/ 	.short	(.L_8 - .L_7)
	.align		4
.L_7:
        /*0028*/ 	.word	index@(triton_)
        /*002c*/ 	.word	0x00000000
.L_8:


//--------------------- .nv.info.triton_          --------------------------
	.section	.nv.info.triton_,"",@"SHT_CUDA_INFO"
	.sectionflags	@""
	.align	4


	//----- nvinfo : EIATTR_CUDA_API_VERSION
	.align		4
        /*0000*/ 	.byte	0x04, 0x37
        /*0002*/ 	.short	(.L_10 - .L_9)
.L_9:
        /*0004*/ 	.word	0x0000007c


	//----- nvinfo : EIATTR_KPARAM_INFO
	.align		4
.L_10:
        /*0008*/ 	.byte	0x04, 0x17
        /*000a*/ 	.short	(.L_12 - .L_11)
.L_11:
        /*000c*/ 	.word	0x00000000
        /*0010*/ 	.short	0x0011
        /*0012*/ 	.short	0x007c
        /*0014*/ 	.byte	0x00, 0xf0, 0x11, 0x00


	//----- nvinfo : EIATTR_KPARAM_INFO
	.align		4
.L_12:
        /*0018*/ 	.byte	0x04, 0x17
        /*001a*/ 	.short	(.L_14 - .L_13)
.L_13:
        /*001c*/ 	.word	0x00000000
        /*0020*/ 	.short	0x0010
        /*0022*/ 	.short	0x0078
        /*0024*/ 	.byte	0x00, 0xf0, 0x11, 0x00


	//----- nvinfo : EIATTR_KPARAM_INFO
	.align		4
.L_14:
        /*0028*/ 	.byte	0x04, 0x17
        /*002a*/ 	.short	(.L_16 - .L_15)
.L_15:
        /*002c*/ 	.word	0x00000000
        /*0030*/ 	.short	0x000f
        /*0032*/ 	.short	0x0074
        /*0034*/ 	.byte	0x00, 0xf0, 0x11, 0x00


	//----- nvinfo : EIATTR_KPARAM_INFO
	.align		4
.L_16:
        /*0038*/ 	.byte	0x04, 0x17
        /*003a*/ 	.short	(.L_18 - .L_17)
.L_17:
        /*003c*/ 	.word	0x00000000
        /*0040*/ 	.short	0x000e
        /*0042*/ 	.short	0x0070
        /*0044*/ 	.byte	0x00, 0xf0, 0x11, 0x00


	//----- nvinfo : EIATTR_KPARAM_INFO
	.align		4
.L_18:
        /*0048*/ 	.byte	0x04, 0x17
        /*004a*/ 	.short	(.L_20 - .L_19)
.L_19:
        /*004c*/ 	.word	0x00000000
        /*0050*/ 	.short	0x000d
        /*0052*/ 	.short	0x0068
        /*0054*/ 	.byte	0x00, 0xf0, 0x21, 0x00


	//----- nvinfo : EIATTR_KPARAM_INFO
	.align		4
.L_20:
        /*0058*/ 	.byte	0x04, 0x17
        /*005a*/ 	.short	(.L_22 - .L_21)
.L_21:
        /*005c*/ 	.word	0x00000000
        /*0060*/ 	.short	0x000c
        /*0062*/ 	.short	0x0060
        /*0064*/ 	.byte	0x00, 0xf0, 0x21, 0x00


	//----- nvinfo : EIATTR_KPARAM_INFO
	.align		4
.L_22:
        /*0068*/ 	.byte	0x04, 0x17
        /*006a*/ 	.short	(.L_24 - .L_23)
.L_23:
        /*006c*/ 	.word	0x00000000
        /*0070*/ 	.short	0x000b
        /*0072*/ 	.short	0x0058
        /*0074*/ 	.byte	0x00, 0xf0, 0x21, 0x00


	//----- nvinfo : EIATTR_KPARAM_INFO
	.align		4
.L_24:
        /*0078*/ 	.byte	0x04, 0x17
        /*007a*/ 	.short	(.L_26 - .L_25)
.L_25:
        /*007c*/ 	.word	0x00000000
        /*0080*/ 	.short	0x000a
        /*0082*/ 	.short	0x0050
        /*0084*/ 	.byte	0x00, 0xf0, 0x21, 0x00


	//----- nvinfo : EIATTR_KPARAM_INFO
	.align		4
.L_26:
        /*0088*/ 	.byte	0x04, 0x17
        /*008a*/ 	.short	(.L_28 - .L_27)
.L_27:
        /*008c*/ 	.word	0x00000000
        /*0090*/ 	.short	0x0009
        /*0092*/ 	.short	0x0048
        /*0094*/ 	.byte	0x00, 0xf0, 0x21, 0x00


	//----- nvinfo : EIATTR_KPARAM_INFO
	.align		4
.L_28:
        /*0098*/ 	.byte	0x04, 0x17
        /*009a*/ 	.short	(.L_30 - .L_29)
.L_29:
        /*009c*/ 	.word	0x00000000
        /*00a0*/ 	.short	0x0008
        /*00a2*/ 	.short	0x0040
        /*00a4*/ 	.byte	0x00, 0xf0, 0x21, 0x00


	//----- nvinfo : EIATTR_KPARAM_INFO
	.align		4
.L_30:
        /*00a8*/ 	.byte	0x04, 0x17
        /*00aa*/ 	.short	(.L_32 - .L_31)
.L_31:
        /*00ac*/ 	.word	0x00000000
        /*00b0*/ 	.short	0x0007
        /*00b2*/ 	.short	0x0038
        /*00b4*/ 	.byte	0x00, 0xf0, 0x21, 0x00


	//----- nvinfo : EIATTR_KPARAM_INFO
	.align		4
.L_32:
        /*00b8*/ 	.byte	0x04, 0x17
        /*00ba*/ 	.short	(.L_34 - .L_33)
.L_33:
        /*00bc*/ 	.word	0x00000000
        /*00c0*/ 	.short	0x0006
        /*00c2*/ 	.short	0x0030
        /*00c4*/ 	.byte	0x00, 0xf0, 0x21, 0x00


	//----- nvinfo : EIATTR_KPARAM_INFO
	.align		4
.L_34:
        /*00c8*/ 	.byte	0x04, 0x17
        /*00ca*/ 	.short	(.L_36 - .L_35)
.L_35:
        /*00cc*/ 	.word	0x00000000
        /*00d0*/ 	.short	0x0005
        /*00d2*/ 	.short	0x0028
        /*00d4*/ 	.byte	0x00, 0xf0, 0x21, 0x00


	//----- nvinfo : EIATTR_KPARAM_INFO
	.align		4
.L_36:
        /*00d8*/ 	.byte	0x04, 0x17
        /*00da*/ 	.short	(.L_38 - .L_37)
.L_37:
        /*00dc*/ 	.word	0x00000000
        /*00e0*/ 	.short	0x0004
        /*00e2*/ 	.short	0x0020
        /*00e4*/ 	.byte	0x00, 0xf0, 0x21, 0x00


	//----- nvinfo : EIATTR_KPARAM_INFO
	.align		4
.L_38:
        /*00e8*/ 	.byte	0x04, 0x17
        /*00ea*/ 	.short	(.L_40 - .L_39)
.L_39:
        /*00ec*/ 	.word	0x00000000
        /*00f0*/ 	.short	0x0003
        /*00f2*/ 	.short	0x0018
        /*00f4*/ 	.byte	0x00, 0xf0, 0x21, 0x00


	//----- nvinfo : EIATTR_KPARAM_INFO
	.align		4
.L_40:
        /*00f8*/ 	.byte	0x04, 0x17
        /*00fa*/ 	.short	(.L_42 - .L_41)
.L_41:
        /*00fc*/ 	.word	0x00000000
        /*0100*/ 	.short	0x0002
        /*0102*/ 	.short	0x0010
        /*0104*/ 	.byte	0x00, 0xf0, 0x21, 0x00


	//----- nvinfo : EIATTR_KPARAM_INFO
	.align		4
.L_42:
        /*0108*/ 	.byte	0x04, 0x17
        /*010a*/ 	.short	(.L_44 - .L_43)
.L_43:
        /*010c*/ 	.word	0x00000000
        /*0110*/ 	.short	0x0001
        /*0112*/ 	.short	0x0008
        /*0114*/ 	.byte	0x00, 0xf0, 0x21, 0x00


	//----- nvinfo : EIATTR_KPARAM_INFO
	.align		4
.L_44:
        /*0118*/ 	.byte	0x04, 0x17
        /*011a*/ 	.short	(.L_46 - .L_45)
.L_45:
        /*011c*/ 	.word	0x00000000
        /*0120*/ 	.short	0x0000
        /*0122*/ 	.short	0x0000
        /*0124*/ 	.byte	0x00, 0xf0, 0x21, 0x00


	//----- nvinfo : EIATTR_SPARSE_MMA_MASK
	.align		4
.L_46:
        /*0128*/ 	.byte	0x03, 0x50
        /*012a*/ 	.short	0x0000


	//----- nvinfo : EIATTR_MAXREG_COUNT
	.align		4
        /*012c*/ 	.byte	0x03, 0x1b
        /*012e*/ 	.short	0x0080


	//----- nvinfo : EIATTR_COOP_GROUP_MASK_REGIDS
	.align		4
        /*0130*/ 	.byte	0x04, 0x29
        /*0132*/ 	.short	(.L_48 - .L_47)


	//   ....[0]....
.L_47:
        /*0134*/ 	.word	0xffffffff


	//   ....[1]....
        /*0138*/ 	.word	0xffffffff


	//   ....[2]....
        /*013c*/ 	.word	0xffffffff


	//   ....[3]....
        /*0140*/ 	.word	0xffffffff


	//   ....[4]....
        /*0144*/ 	.word	0xffffffff


	//   ....[5]....
        /*0148*/ 	.word	0xffffffff


	//   ....[6]....
        /*014c*/ 	.word	0xffffffff


	//   ....[7]....
        /*0150*/ 	.word	0xffffffff


	//   ....[8]....
        /*0154*/ 	.word	0xffffffff


	//----- nvinfo : EIATTR_COOP_GROUP_INSTR_OFFSETS
	.align		4
.L_48:
        /*0158*/ 	.byte	0x04, 0x28
        /*015a*/ 	.short	(.L_50 - .L_49)


	//   ....[0]....
.L_49:
        /*015c*/ 	.word	0x00002420


	//   ....[1]....
        /*0160*/ 	.word	0x000026e0


	//   ....[2]....
        /*0164*/ 	.word	0x00002770


	//   ....[3]....
        /*0168*/ 	.word	0x000027f0


	//   ....[4]....
        /*016c*/ 	.word	0x00002850


	//   ....[5]....
        /*0170*/ 	.word	0x000028e0


	//   ....[6]....
        /*0174*/ 	.word	0x00002940


	//   ....[7]....
        /*0178*/ 	.word	0x00002a00


	//   ....[8]....
        /*017c*/ 	.word	0x00002a50


	//----- nvinfo : EIATTR_EXIT_INSTR_OFFSETS
	.align		4
.L_50:
        /*0180*/ 	.byte	0x04, 0x1c
        /*0182*/ 	.short	(.L_52 - .L_51)


	//   ....[0]....
.L_51:
        /*0184*/ 	.word	0x00003440


	//----- nvinfo : EIATTR_MAX_THREADS
	.align		4
.L_52:
        /*0188*/ 	.byte	0x04, 0x05
        /*018a*/ 	.short	(.L_54 - .L_53)
.L_53:
        /*018c*/ 	.word	0x00000200
        /*0190*/ 	.word	0x00000001
        /*0194*/ 	.word	0x00000001


	//----- nvinfo : EIATTR_CBANK_PARAM_SIZE
	.align		4
.L_54:
        /*0198*/ 	.byte	0x03, 0x19
        /*019a*/ 	.short	0x0080


	//----- nvinfo : EIATTR_PARAM_CBANK
	.align		4
        /*019c*/ 	.byte	0x04, 0x0a
        /*019e*/ 	.short	(.L_56 - .L_55)
	.align		4
.L_55:
        /*01a0*/ 	.word	index@(.nv.constant0.triton_)
        /*01a4*/ 	.short	0x0210
        /*01a6*/ 	.short	0x0080


	//----- nvinfo : EIATTR_SW_WAR
	.align		4
.L_56:
        /*01a8*/ 	.byte	0x04, 0x36
        /*01aa*/ 	.short	(.L_58 - .L_57)
.L_57:
        /*01ac*/ 	.word	0x00000008
.L_58:


//--------------------- .nv.callgraph             --------------------------
	.section	.nv.callgraph,"",@"SHT_CUDA_CALLGRAPH"
	.align	4
	.sectionentsize	8
	.align		4
        /*0000*/ 	.word	0x00000000
	.align		4
        /*0004*/ 	.word	0xffffffff
	.align		4
        /*0008*/ 	.word	0x00000000
	.align		4
        /*000c*/ 	.word	0xfffffffe
	.align		4
        /*0010*/ 	.word	0x00000000
	.align		4
        /*0014*/ 	.word	0xfffffffd
	.align		4
        /*0018*/ 	.word	0x00000000
	.align		4
        /*001c*/ 	.word	0xfffffffc


//--------------------- .nv.constant4             --------------------------
	.section	.nv.constant4,"a",@progbits
	.align	8
	.align		8
.nv.constant4:
        /*0000*/ 	.dword	_$_str


//--------------------- .text.triton_             --------------------------
	.section	.text.triton_,"ax",@progbits
	.align	128
        .global         triton_
        .type           triton_,@function
        .size           triton_,(.L_x_4 - triton_)
        .other          triton_,@"STO_CUDA_ENTRY STV_DEFAULT"
triton_:
.text.triton_:
[----:B------:R-:W0:Y:S02]  /*0000*/  LDC R1, c[0x0][0x28] ;  /* 0x00000a00ff017b82 */ /* 0x000e240000000800 */
[----:B------:R-:W1:Y:S01]  /*0010*/  S2R R6, SR_TID.X ;  /* 0x0000000000067919 */ /* 0x000e620000002100 */
[----:B------:R-:W-:Y:S01]  /*0020*/  ULDC.64 UR4, c[0x0][0x230] ;  /* 0x00008c0000047ab9 */ /* 0x000fe20000000a00 */
[----:B------:R-:W-:Y:S01]  /*0030*/  ULDC.64 UR6, c[0x0][0x240] ;  /* 0x0000900000067ab9 */ /* 0x000fe20000000a00 */
[----:B------:R-:W-:Y:S01]  /*0040*/  ULDC.64 UR8, c[0x0][0x258] ;  /* 0x0000960000087ab9 */ /* 0x000fe20000000a00 */
[----:B------:R-:W2:Y:S01]  /*0050*/  S2R R4, SR_CTAID.X ;  /* 0x0000000000047919 */ /* 0x000ea20000002500 */
[----:B------:R-:W-:Y:S01]  /*0060*/  ULDC.64 UR10, c[0x0][0x220] ;  /* 0x00008800000a7ab9 */ /* 0x000fe20000000a00 */
[----:B------:R-:W-:Y:S01]  /*0070*/  IMAD.MOV.U32 R25, RZ, RZ, RZ ;  /* 0x000000ffff197224 */ /* 0x000fe200078e00ff */
[----:B------:R-:W-:Y:S02]  /*0080*/  CS2R R26, SRZ ;  /* 0x00000000001a7805 */ /* 0x000fe4000001ff00 */
[----:B------:R-:W-:Y:S02]  /*0090*/  CS2R R28, SRZ ;  /* 0x00000000001c7805 */ /* 0x000fe4000001ff00 */
[----:B------:R-:W-:-:S02]  /*00a0*/  CS2R R30, SRZ ;  /* 0x00000000001e7805 */ /* 0x000fc4000001ff00 */
[----:B------:R-:W-:Y:S02]  /*00b0*/  CS2R R32, SRZ ;  /* 0x0000000000207805 */ /* 0x000fe4000001ff00 */
[----:B------:R-:W-:Y:S02]  /*00c0*/  CS2R R34, SRZ ;  /* 0x0000000000227805 */ /* 0x000fe4000001ff00 */
[----:B------:R-:W-:Y:S02]  /*00d0*/  CS2R R36, SRZ ;  /* 0x0000000000247805 */ /* 0x000fe4000001ff00 */
[----:B------:R-:W-:Y:S02]  /*00e0*/  CS2R R38, SRZ ;  /* 0x0000000000267805 */ /* 0x000fe4000001ff00 */
[----:B------:R-:W-:Y:S02]  /*00f0*/  CS2R R40, SRZ ;  /* 0x0000000000287805 */ /* 0x000fe4000001ff00 */
[----:B------:R-:W-:-:S02]  /*0100*/  CS2R R42, SRZ ;  /* 0x00000000002a7805 */ /* 0x000fc4000001ff00 */
[----:B------:R-:W-:Y:S02]  /*0110*/  CS2R R44, SRZ ;  /* 0x00000000002c7805 */ /* 0x000fe4000001ff00 */
[----:B------:R-:W-:Y:S02]  /*0120*/  CS2R R46, SRZ ;  /* 0x00000000002e7805 */ /* 0x000fe4000001ff00 */
[----:B------:R-:W-:Y:S02]  /*0130*/  CS2R R48, SRZ ;  /* 0x0000000000307805 */ /* 0x000fe4000001ff00 */
[----:B-1----:R-:W-:Y:S02]  /*0140*/  LOP3.LUT R2, R6, 0x7, RZ, 0xc0, !PT ;  /* 0x0000000706027812 */ /* 0x002fe400078ec0ff */
[----:B------:R-:W-:Y:S01]  /*0150*/  SHF.R.U32.HI R5, RZ, 0x3, R6 ;  /* 0x00000003ff057819 */ /* 0x000fe20000011606 */
[----:B--2---:R-:W-:Y:S02]  /*0160*/  IMAD.SHL.U32 R0, R4, 0x40, RZ ;  /* 0x0000004004007824 */ /* 0x004fe400078e00ff */
[----:B------:R-:W-:Y:S01]  /*0170*/  IMAD.WIDE.U32 R2, R2, 0x10, RZ ;  /* 0x0000001002027825 */ /* 0x000fe200078e00ff */
[----:B------:R-:W-:-:S02]  /*0180*/  SGXT.U32 R5, R5, 0x6 ;  /* 0x000000060505781a */ /* 0x000fc40000000000 */
[----:B------:R-:W-:-:S03]  /*0190*/  IADD3 R65, P0, R2, UR4, RZ ;  /* 0x0000000402417c10 */ /* 0x000fc6000ff1e0ff */
[----:B------:R-:W-:Y:S01]  /*01a0*/  IMAD R7, R4, 0x40, R5 ;  /* 0x0000004004077824 */ /* 0x000fe200078e0205 */
[----:B------:R-:W-:Y:S02]  /*01b0*/  LOP3.LUT R4, R2, 0x7800, RZ, 0xfc, !PT ;  /* 0x0000780002047812 */ /* 0x000fe400078efcff */
[----:B------:R-:W-:Y:S01]  /*01c0*/  IADD3.X R66, R3, UR5, RZ, P0, !PT ;  /* 0x0000000503427c10 */ /* 0x000fe200087fe4ff */
[----:B------:R-:W-:Y:S01]  /*01d0*/  ULDC.64 UR4, c[0x0][0x248] ;  /* 0x0000920000047ab9 */ /* 0x000fe20000000a00 */
[----:B------:R-:W-:Y:S02]  /*01e0*/  IADD3 R69, P1, R4, UR6, RZ ;  /* 0x0000000604457c10 */ /* 0x000fe4000ff3e0ff */
[----:B------:R-:W-:Y:S02]  /*01f0*/  IADD3 R67, P2, R2, UR8, RZ ;  /* 0x0000000802437c10 */ /* 0x000fe4000ff5e0ff */
[----:B------:R-:W-:Y:S01]  /*0200*/  IADD3 R68, P0, R4, UR4, RZ ;  /* 0x0000000404447c10 */ /* 0x000fe2000ff1e0ff */
[----:B------:R-:W-:Y:S01]  /*0210*/  ULDC UR4, c[0x0][0x288] ;  /* 0x0000a20000047ab9 */ /* 0x000fe20000000800 */
[----:B------:R-:W-:-:S02]  /*0220*/  SHF.L.U32 R2, R6, 0x3, RZ ;  /* 0x0000000306027819 */ /* 0x000fc400000006ff */
[----:B------:R-:W-:Y:S02]  /*0230*/  LOP3.LUT R0, R0, R5, RZ, 0xfc, !PT ;  /* 0x0000000500007212 */ /* 0x000fe400078efcff */
[----:B------:R-:W-:Y:S01]  /*0240*/  IADD3.X R73, R3, UR7, RZ, P1, !PT ;  /* 0x0000000703497c10 */ /* 0x000fe20008ffe4ff */
[----:B------:R-:W-:Y:S01]  /*0250*/  ULDC.64 UR6, c[0x0][0x218] ;  /* 0x0000860000067ab9 */ /* 0x000fe20000000a00 */
[----:B------:R-:W-:Y:S01]  /*0260*/  IADD3.X R72, R3, UR5, RZ, P0, !PT ;  /* 0x0000000503487c10 */ /* 0x000fe200087fe4ff */
[----:B------:R-:W-:Y:S01]  /*0270*/  ULDC UR5, c[0x0][0x280] ;  /* 0x0000a00000057ab9 */ /* 0x000fe20000000800 */
[----:B------:R-:W-:Y:S01]  /*0280*/  IADD3 R70, P3, R4, UR10, RZ ;  /* 0x0000000a04467c10 */ /* 0x000fe2000ff7e0ff */
[----:B------:R-:W-:Y:S01]  /*0290*/  VIADD R5, R0, -UR5 ;  /* 0x8000000500057c36 */ /* 0x000fe20008000000 */
[----:B------:R-:W-:Y:S01]  /*02a0*/  IADD3.X R71, R3, UR9, RZ, P2, !PT ;  /* 0x0000000903477c10 */ /* 0x000fe200097fe4ff */
[----:B------:R-:W-:Y:S01]  /*02b0*/  ULDC.64 UR8, c[0x0][0x270] ;  /* 0x00009c0000087ab9 */ /* 0x000fe20000000a00 */
[----:B------:R-:W-:-:S02]  /*02c0*/  LOP3.LUT R24, R2, 0x38, RZ, 0xc0, !PT ;  /* 0x0000003802187812 */ /* 0x000fc400078ec0ff */
[----:B------:R-:W-:Y:S02]  /*02d0*/  IADD3 R2, P2, R4, UR6, RZ ;  /* 0x0000000604027c10 */ /* 0x000fe4000ff5e0ff */
[C---:B------:R-:W-:Y:S02]  /*02e0*/  ISETP.GE.AND P0, PT, R0.reuse, UR5, PT ;  /* 0x0000000500007c0c */ /* 0x040fe4000bf06270 */
[C---:B------:R-:W-:Y:S02]  /*02f0*/  ISETP.GE.AND P1, PT, R0.reuse, UR4, PT ;  /* 0x0000000400007c0c */ /* 0x040fe4000bf26270 */
[----:B------:R-:W-:Y:S02]  /*0300*/  IADD3.X R74, R3, UR11, RZ, P3, !PT ;  /* 0x0000000b034a7c10 */ /* 0x000fe40009ffe4ff */
[----:B------:R-:W-:Y:S01]  /*0310*/  IADD3.X R3, R3, UR7, RZ, P2, !PT ;  /* 0x0000000703037c10 */ /* 0x000fe200097fe4ff */
[----:B------:R-:W-:Y:S01]  /*0320*/  ULDC.64 UR6, c[0x0][0x208] ;  /* 0x0000820000067ab9 */ /* 0x000fe20000000a00 */
[C---:B------:R-:W-:Y:S01]  /*0330*/  ISETP.LT.AND P2, PT, R0.reuse, UR4, !P0 ;  /* 0x0000000400007c0c */ /* 0x040fe2000c741270 */
[----:B------:R-:W-:Y:S01]  /*0340*/  UMOV UR4, URZ ;  /* 0x0000003f00047c82 */ /* 0x000fe20008000000 */
[----:B------:R-:W-:Y:S01]  /*0350*/  ISETP.GE.AND P3, PT, R0, UR5, !P1 ;  /* 0x0000000500007c0c */ /* 0x000fe2000cf66270 */
[--C-:B------:R-:W-:Y:S01]  /*0360*/  IMAD R0, R7, 0xc00, R24.reuse ;  /* 0x00000c0007007824 */ /* 0x100fe200078e0218 */
[----:B------:R-:W-:Y:S01]  /*0370*/  UMOV UR5, URZ ;  /* 0x0000003f00057c82 */ /* 0x000fe20008000000 */
[----:B------:R-:W-:-:S10]  /*0380*/  IMAD R24, R5, 0xc00, R24 ;  /* 0x00000c0005187824 */ /* 0x000fd400078e0218 */
.L_x_1:
[----:B------:R-:W1:Y:S01]  /*0390*/  LDC.64 R52, c[0x0][0x228] ;  /* 0x00008a00ff347b82 */ /* 0x000e620000000a00 */
[----:B------:R-:W-:Y:S02]  /*03a0*/  IADD3 R18, P4, R2, UR4, RZ ;  /* 0x0000000402127c10 */ /* 0x000fe4000ff9e0ff */
[----:B------:R-:W-:Y:S02]  /*03b0*/  CS2R R4, SRZ ;  /* 0x0000000000047805 */ /* 0x000fe4000001ff00 */
[----:B------:R-:W-:Y:S02]  /*03c0*/  IADD3 R20, P5, R70, UR4, RZ ;  /* 0x0000000446147c10 */ /* 0x000fe4000ffbe0ff */
[----:B------:R-:W-:Y:S02]  /*03d0*/  CS2R R6, SRZ ;  /* 0x0000000000067805 */ /* 0x000fe4000001ff00 */
[----:B------:R-:W-:Y:S02]  /*03e0*/  CS2R R8, SRZ ;  /* 0x0000000000087805 */ /* 0x000fe4000001ff00 */
[----:B------:R-:W-:-:S02]  /*03f0*/  CS2R R10, SRZ ;  /* 0x00000000000a7805 */ /* 0x000fc4000001ff00 */
[----:B------:R-:W-:Y:S01]  /*0400*/  IADD3.X R19, R3, UR5, RZ, P4, !PT ;  /* 0x0000000503137c10 */ /* 0x000fe2000a7fe4ff */
[----:B------:R-:W2:Y:S01]  /*0410*/  LDC.64 R22, c[0x0][0x210] ;  /* 0x00008400ff167b82 */ /* 0x000ea20000000a00 */
[----:B------:R-:W-:-:S03]  /*0420*/  IADD3.X R21, R74, UR5, RZ, P5, !PT ;  /* 0x000000054a157c10 */ /* 0x000fc6000affe4ff */
[----:B------:R3:W4:Y:S04]  /*0430*/  @P2 LDG.E.EL.128 R4, desc[UR6][R18.64] ;  /* 0x0000000612042981 */ /* 0x000728000c2e1d00 */
[----:B------:R5:W4:Y:S01]  /*0440*/  @P2 LDG.E.EL.128 R8, desc[UR6][R20.64] ;  /* 0x0000000614082981 */ /* 0x000b22000c2e1d00 */
[----:B------:R-:W-:Y:S02]  /*0450*/  IADD3 R55, R0, R41, RZ ;  /* 0x0000002900377210 */ /* 0x000fe40007ffe0ff */
[----:B------:R-:W-:Y:S02]  /*0460*/  CS2R R12, SRZ ;  /* 0x00000000000c7805 */ /* 0x000fe4000001ff00 */
[----:B------:R-:W-:Y:S02]  /*0470*/  IADD3 R50, P4, R65, UR4, RZ ;  /* 0x0000000441327c10 */ /* 0x000fe4000ff9e0ff */
[----:B------:R-:W-:-:S02]  /*0480*/  CS2R R14, SRZ ;  /* 0x00000000000e7805 */ /* 0x000fc4000001ff00 */
[----:B------:R-:W-:Y:S02]  /*0490*/  CS2R R16, SRZ ;  /* 0x0000000000107805 */ /* 0x000fe4000001ff00 */
[----:B---3--:R-:W-:Y:S02]  /*04a0*/  CS2R R18, SRZ ;  /* 0x0000000000127805 */ /* 0x008fe4000001ff00 */
[----:B------:R-:W-:Y:S01]  /*04b0*/  IADD3.X R51, R66, UR5, RZ, P4, !PT ;  /* 0x0000000542337c10 */ /* 0x000fe2000a7fe4ff */
[----:B-1----:R-:W-:-:S04]  /*04c0*/  IMAD.WIDE R56, R55, 0x2, R52 ;  /* 0x0000000237387825 */ /* 0x002fc800078e0234 */
[----:B------:R-:W3:Y:S04]  /*04d0*/  @P2 LDG.E.EL.128 R16, desc[UR6][R50.64] ;  /* 0x0000000632102981 */ /* 0x000ee8000c2e1d00 */
[----:B------:R1:W3:Y:S01]  /*04e0*/  @P2 LDG.E.EF.128 R12, desc[UR6][R56.64] ;  /* 0x00000006380c2981 */ /* 0x0002e2000c0e1d00 */
[----:B--2---:R-:W-:Y:S01]  /*04f0*/  IMAD.WIDE R52, R55, 0x2, R22 ;  /* 0x0000000237347825 */ /* 0x004fe200078e0216 */
[----:B-----5:R-:W-:Y:S02]  /*0500*/  CS2R R20, SRZ ;  /* 0x0000000000147805 */ /* 0x020fe4000001ff00 */
[----:B------:R-:W-:-:S06]  /*0510*/  CS2R R22, SRZ ;  /* 0x0000000000167805 */ /* 0x000fcc000001ff00 */
[----:B------:R2:W5:Y:S01]  /*0520*/  @P2 LDG.E.EF.128 R20, desc[UR6][R52.64] ;  /* 0x0000000634142981 */ /* 0x000562000c0e1d00 */
[----:B----4-:R-:W-:Y:S02]  /*0530*/  SEL R54, R6, RZ, P2 ;  /* 0x000000ff06367207 */ /* 0x010fe40001000000 */
[----:B------:R-:W-:-:S03]  /*0540*/  SEL R59, R10, RZ, P2 ;  /* 0x000000ff0a3b7207 */ /* 0x000fc60001000000 */
[----:B-1----:R-:W-:Y:S01]  /*0550*/  IMAD.U32 R57, R54, 0x10000, RZ ;  /* 0x0001000036397824 */ /* 0x002fe200078e00ff */
[----:B------:R-:W-:Y:S02]  /*0560*/  SEL R4, R4, RZ, P2 ;  /* 0x000000ff04047207 */ /* 0x000fe40001000000 */
[----:B------:R-:W-:Y:S01]  /*0570*/  SEL R5, R5, RZ, P2 ;  /* 0x000000ff05057207 */ /* 0x000fe20001000000 */
[----:B------:R-:W-:Y:S01]  /*0580*/  IMAD.U32 R6, R59, 0x10000, RZ ;  /* 0x000100003b067824 */ /* 0x000fe200078e00ff */
[----:B------:R-:W-:Y:S01]  /*0590*/  SEL R8, R8, RZ, P2 ;  /* 0x000000ff08087207 */ /* 0x000fe20001000000 */
[C---:B--2---:R-:W-:Y:S01]  /*05a0*/  IMAD.U32 R53, R4.reuse, 0x10000, RZ ;  /* 0x0001000004357824 */ /* 0x044fe200078e00ff */
[----:B------:R-:W-:Y:S01]  /*05b0*/  SHF.L.U32 R55, R5, 0x10, RZ ;  /* 0x0000001005377819 */ /* 0x000fe200000006ff */
[--C-:B------:R-:W-:Y:S01]  /*05c0*/  FADD R57, R57, R6.reuse ;  /* 0x0000000639397221 */ /* 0x100fe20000000000 */
[----:B------:R-:W-:Y:S02]  /*05d0*/  PRMT R6, R5, 0x7632, R6 ;  /* 0x0000763205067816 */ /* 0x000fe40000000006 */
[----:B------:R-:W-:-:S02]  /*05e0*/  PRMT R5, R4, 0x7632, R5 ;  /* 0x0000763204057816 */ /* 0x000fc40000000005 */
[----:B------:R-:W-:Y:S02]  /*05f0*/  PRMT R4, R8, 0x7632, R4 ;  /* 0x0000763208047816 */ /* 0x000fe40000000004 */
[----:B------:R-:W-:Y:S01]  /*0600*/  SEL R9, R9, RZ, P2 ;  /* 0x000000ff09097207 */ /* 0x000fe20001000000 */
[----:B------:R-:W-:Y:S01]  /*0610*/  IMAD.U32 R5, R5, 0x10000, RZ ;  /* 0x0001000005057824 */ /* 0x000fe200078e00ff */
[----:B------:R-:W-:Y:S02]  /*0620*/  SHF.L.U32 R4, R4, 0x10, RZ ;  /* 0x0000001004047819 */ /* 0x000fe400000006ff */
[----:B------:R-:W-:Y:S02]  /*0630*/  SHF.L.U32 R10, R9, 0x10, RZ ;  /* 0x00000010090a7819 */ /* 0x000fe400000006ff */
[----:B------:R-:W-:Y:S02]  /*0640*/  SEL R56, R7, RZ, P2 ;  /* 0x000000ff07387207 */ /* 0x000fe40001000000 */
[----:B------:R-:W-:-:S02]  /*0650*/  SEL R58, R11, RZ, P2 ;  /* 0x000000ff0b3a7207 */ /* 0x000fc40001000000 */
[----:B---3--:R-:W-:Y:S02]  /*0660*/  SEL R63, R14, RZ, P2 ;  /* 0x000000ff0e3f7207 */ /* 0x008fe40001000000 */
[----:B------:R-:W-:Y:S02]  /*0670*/  SEL R64, R18, RZ, P2 ;  /* 0x000000ff12407207 */ /* 0x000fe40001000000 */
[----:B------:R-:W-:Y:S01]  /*0680*/  PRMT R7, R9, 0x7632, R7 ;  /* 0x0000763209077816 */ /* 0x000fe20000000007 */
[----:B------:R-:W-:Y:S01]  /*0690*/  FADD R52, R5, R4 ;  /* 0x0000000405347221 */ /* 0x000fe20000000000 */
[----:B------:R-:W-:Y:S01]  /*06a0*/  FADD R55, R55, R10 ;  /* 0x0000000a37377221 */ /* 0x000fe20000000000 */
[----:B------:R-:W-:Y:S01]  /*06b0*/  SHF.L.U32 R5, R64, 0x10, RZ ;  /* 0x0000001040057819 */ /* 0x000fe200000006ff */
[----:B------:R-:W-:Y:S01]  /*06c0*/  IMAD.U32 R51, R56, 0x10000, RZ ;  /* 0x0001000038337824 */ /* 0x000fe200078e00ff */
[----:B------:R-:W-:Y:S01]  /*06d0*/  SHF.L.U32 R6, R6, 0x10, RZ ;  /* 0x0000001006067819 */ /* 0x000fe200000006ff */
[----:B------:R-:W-:Y:S01]  /*06e0*/  IMAD.U32 R50, R58, 0x10000, RZ ;  /* 0x000100003a327824 */ /* 0x000fe200078e00ff */
[----:B------:R-:W-:Y:S01]  /*06f0*/  SEL R13, R13, RZ, P2 ;  /* 0x000000ff0d0d7207 */ /* 0x000fe20001000000 */
[----:B------:R-:W-:Y:S01]  /*0700*/  IMAD.U32 R10, R63, 0x10000, RZ ;  /* 0x000100003f0a7824 */ /* 0x000fe200078e00ff */
[----:B------:R-:W-:Y:S01]  /*0710*/  SEL R17, R17, RZ, P2 ;  /* 0x000000ff11117207 */ /* 0x000fe20001000000 */
[----:B------:R-:W-:Y:S01]  /*0720*/  IMAD.U32 R7, R7, 0x10000, RZ ;  /* 0x0001000007077824 */ /* 0x000fe200078e00ff */
[----:B------:R-:W-:Y:S01]  /*0730*/  SEL R12, R12, RZ, P2 ;  /* 0x000000ff0c0c7207 */ /* 0x000fe20001000000 */
[----:B------:R-:W-:Y:S01]  /*0740*/  FADD R51, R51, R50 ;  /* 0x0000003233337221 */ /* 0x000fe20000000000 */
[----:B------:R-:W-:Y:S01]  /*0750*/  SEL R16, R16, RZ, P2 ;  /* 0x000000ff10107207 */ /* 0x000fe20001000000 */
[----:B------:R-:W-:Y:S01]  /*0760*/  FADD R10, R10, R5 ;  /* 0x000000050a0a7221 */ /* 0x000fe20000000000 */
[----:B------:R-:W-:Y:S01]  /*0770*/  FADD R50, R6, R7 ;  /* 0x0000000706327221 */ /* 0x000fe20000000000 */
[----:B------:R-:W-:-:S02]  /*0780*/  PRMT R5, R13, 0x7632, R5 ;  /* 0x000076320d057816 */ /* 0x000fc40000000005 */
[----:B------:R-:W-:Y:S02]  /*0790*/  PRMT R6, R17, 0x7632, R6 ;  /* 0x0000763211067816 */ /* 0x000fe40000000006 */
[C---:B------:R-:W-:Y:S01]  /*07a0*/  PRMT R4, R12.reuse, 0x7632, R4 ;  /* 0x000076320c047816 */ /* 0x040fe20000000004 */
[----:B------:R-:W-:Y:S01]  /*07b0*/  IMAD.U32 R12, R12, 0x10000, RZ ;  /* 0x000100000c0c7824 */ /* 0x000fe200078e00ff */
[----:B------:R-:W-:Y:S01]  /*07c0*/  SHF.L.U32 R11, R16, 0x10, RZ ;  /* 0x00000010100b7819 */ /* 0x000fe200000006ff */
[----:B------:R-:W-:Y:S01]  /*07d0*/  IMAD.U32 R8, R8, 0x10000, RZ ;  /* 0x0001000008087824 */ /* 0x000fe200078e00ff */
[----:B------:R-:W-:Y:S02]  /*07e0*/  SEL R61, R15, RZ, P2 ;  /* 0x000000ff0f3d7207 */ /* 0x000fe40001000000 */
[----:B------:R-:W-:Y:S02]  /*07f0*/  SEL R62, R19, RZ, P2 ;  /* 0x000000ff133e7207 */ /* 0x000fe40001000000 */
[----:B-----5:R-:W-:-:S02]  /*0800*/  SEL R20, R20, RZ, P2 ;  /* 0x000000ff14147207 */ /* 0x020fc40001000000 */
[----:B------:R-:W-:Y:S02]  /*0810*/  SHF.L.U32 R9, R5, 0x10, RZ ;  /* 0x0000001005097819 */ /* 0x000fe400000006ff */
[----:B------:R-:W-:Y:S01]  /*0820*/  PRMT R5, R16, 0x7632, R5 ;  /* 0x0000763210057816 */ /* 0x000fe20000000005 */
[----:B------:R-:W-:Y:S02]  /*0830*/  IMAD.U32 R16, R6, 0x10000, RZ ;  /* 0x0001000006107824 */ /* 0x000fe400078e00ff */
[----:B------:R-:W-:Y:S01]  /*0840*/  FADD R6, R12, R11 ;  /* 0x0000000b0c067221 */ /* 0x000fe20000000000 */
[----:B------:R-:W-:Y:S01]  /*0850*/  FADD R53, R53, R8 ;  /* 0x0000000835357221 */ /* 0x000fe20000000000 */
[----:B------:R-:W-:Y:S01]  /*0860*/  SHF.L.U32 R12, R20, 0x10, RZ ;  /* 0x00000010140c7819 */ /* 0x000fe200000006ff */
[----:B------:R-:W-:Y:S01]  /*0870*/  IMAD.U32 R8, R61, 0x10000, RZ ;  /* 0x000100003d087824 */ /* 0x000fe200078e00ff */
[----:B------:R-:W-:Y:S01]  /*0880*/  SEL R21, R21, RZ, P2 ;  /* 0x000000ff15157207 */ /* 0x000fe20001000000 */
[----:B------:R-:W-:-:S02]  /*0890*/  IMAD.U32 R7, R62, 0x10000, RZ ;  /* 0x000100003e077824 */ /* 0x000fc400078e00ff */
[----:B------:R-:W-:Y:S02]  /*08a0*/  FFMA R53, R53, R6, R12 ;  /* 0x0000000635357223 */ /* 0x000fe4000000000c */
[----:B------:R-:W-:Y:S01]  /*08b0*/  FADD R8, R8, R7 ;  /* 0x0000000708087221 */ /* 0x000fe20000000000 */
[----:B------:R-:W-:Y:S01]  /*08c0*/  SHF.L.U32 R7, R4, 0x10, RZ ;  /* 0x0000001004077819 */ /* 0x000fe200000006ff */
[----:B------:R-:W-:Y:S01]  /*08d0*/  IMAD.U32 R6, R21, 0x10000, RZ ;  /* 0x0001000015067824 */ /* 0x000fe200078e00ff */
[----:B------:R-:W-:Y:S01]  /*08e0*/  SHF.L.U32 R13, R13, 0x10, RZ ;  /* 0x000000100d0d7819 */ /* 0x000fe200000006ff */
[----:B------:R-:W-:Y:S01]  /*08f0*/  IMAD.U32 R14, R5, 0x10000, RZ ;  /* 0x00010000050e7824 */ /* 0x000fe200078e00ff */
[----:B------:R-:W-:Y:S01]  /*0900*/  SEL R75, R22, RZ, P2 ;  /* 0x000000ff164b7207 */ /* 0x000fe20001000000 */
[----:B------:R-:W-:Y:S01]  /*0910*/  IMAD.U32 R18, R17, 0x10000, RZ ;  /* 0x0001000011127824 */ /* 0x000fe200078e00ff */
[----:B------:R-:W-:Y:S02]  /*0920*/  SEL R60, R23, RZ, P2 ;  /* 0x000000ff173c7207 */ /* 0x000fe40001000000 */
[----:B------:R-:W-:-:S02]  /*0930*/  PRMT R20, R20, 0x7632, R20 ;  /* 0x0000763214147816 */ /* 0x000fc40000000014 */
[----:B------:R-:W-:Y:S01]  /*0940*/  PRMT R21, R21, 0x7632, R21 ;  /* 0x0000763215157816 */ /* 0x000fe20000000015 */
[----:B------:R-:W-:Y:S01]  /*0950*/  FADD R5, R9, R16 ;  /* 0x0000001009057221 */ /* 0x000fe20000000000 */
[----:B------:R-:W-:Y:S01]  /*0960*/  FADD R7, R7, R14 ;  /* 0x0000000e07077221 */ /* 0x000fe20000000000 */
[----:B------:R-:W-:Y:S01]  /*0970*/  SHF.L.U32 R12, R75, 0x10, RZ ;  /* 0x000000104b0c7819 */ /* 0x000fe200000006ff */
[----:B------:R-:W-:Y:S01]  /*0980*/  FADD R4, R13, R18 ;  /* 0x000000120d047221 */ /* 0x000fe20000000000 */
[----:B------:R-:W-:Y:S01]  /*0990*/  SHF.L.U32 R9, R20, 0x10, RZ ;  /* 0x0000001014097819 */ /* 0x000fe200000006ff */
[----:B------:R-:W-:Y:S02]  /*09a0*/  IMAD.U32 R14, R60, 0x10000, RZ ;  /* 0x000100003c0e7824 */ /* 0x000fe400078e00ff */
[----:B------:R-:W-:Y:S01]  /*09b0*/  IMAD.U32 R21, R21, 0x10000, RZ ;  /* 0x0001000015157824 */ /* 0x000fe200078e00ff */
[----:B------:R-:W-:Y:S02]  /*09c0*/  IADD3 R16, P4, R69, UR4, RZ ;  /* 0x0000000445107c10 */ /* 0x000fe4000ff9e0ff */
[----:B------:R-:W-:Y:S01]  /*09d0*/  IADD3 R18, P5, R68, UR4, RZ ;  /* 0x0000000444127c10 */ /* 0x000fe2000ffbe0ff */
[----:B------:R-:W-:Y:S01]  /*09e0*/  FFMA R55, R55, R4, R6 ;  /* 0x0000000437377223 */ /* 0x000fe20000000006 */
[----:B------:R-:W-:Y:S01]  /*09f0*/  FFMA R57, R57, R10, R12 ;  /* 0x0000000a39397223 */ /* 0x000fe2000000000c */
[----:B------:R-:W-:Y:S01]  /*0a00*/  FFMA R51, R51, R8, R14 ;  /* 0x0000000833337223 */ /* 0x000fe2000000000e */
[----:B------:R-:W-:Y:S01]  /*0a10*/  FFMA R52, R52, R7, R9 ;  /* 0x0000000734347223 */ /* 0x000fe20000000009 */
[----:B------:R-:W-:Y:S01]  /*0a20*/  FFMA R50, R50, R5, R21 ;  /* 0x0000000532327223 */ /* 0x000fe20000000015 */
[----:B------:R-:W-:-:S02]  /*0a30*/  CS2R R4, SRZ ;  /* 0x0000000000047805 */ /* 0x000fc4000001ff00 */
[----:B------:R-:W-:Y:S02]  /*0a40*/  CS2R R6, SRZ ;  /* 0x0000000000067805 */ /* 0x000fe4000001ff00 */
[----:B------:R-:W-:Y:S02]  /*0a50*/  CS2R R8, SRZ ;  /* 0x0000000000087805 */ /* 0x000fe4000001ff00 */
[----:B------:R-:W-:Y:S02]  /*0a60*/  CS2R R10, SRZ ;  /* 0x00000000000a7805 */ /* 0x000fe4000001ff00 */
[----:B------:R-:W-:Y:S01]  /*0a70*/  IADD3.X R17, R73, UR5, RZ, P4, !PT ;  /* 0x0000000549117c10 */ /* 0x000fe2000a7fe4ff */
[----:B------:R-:W1:Y:S01]  /*0a80*/  LDC.64 R14, c[0x0][0x250] ;  /* 0x00009400ff0e7b82 */ /* 0x000e620000000a00 */
[----:B------:R-:W-:-:S03]  /*0a90*/  IADD3.X R19, R72, UR5, RZ, P5, !PT ;  /* 0x0000000548137c10 */ /* 0x000fc6000affe4ff */
[----:B------:R2:W3:Y:S04]  /*0aa0*/  @P3 LDG.E.EL.128 R4, desc[UR6][R16.64] ;  /* 0x0000000610043981 */ /* 0x0004e8000c2e1d00 */
[----:B------:R4:W5:Y:S01]  /*0ab0*/  @P3 LDG.E.EL.128 R8, desc[UR6][R18.64] ;  /* 0x0000000612083981 */ /* 0x000962000c2e1d00 */
[----:B------:R-:W-:Y:S02]  /*0ac0*/  IADD3 R77, R24, R41, RZ ;  /* 0x00000029184d7210 */ /* 0x000fe40007ffe0ff */
[----:B------:R-:W-:Y:S02]  /*0ad0*/  IADD3 R20, P4, R67, UR4, RZ ;  /* 0x0000000443147c10 */ /* 0x000fe4000ff9e0ff */
[----:B------:R-:W-:Y:S02]  /*0ae0*/  CS2R R12, SRZ ;  /* 0x00000000000c7805 */ /* 0x000fe4000001ff00 */
[----:B--2---:R-:W-:-:S02]  /*0af0*/  CS2R R16, SRZ ;  /* 0x0000000000107805 */ /* 0x004fc4000001ff00 */
[----:B------:R-:W-:Y:S02]  /*0b00*/  IADD3.X R21, R71, UR5, RZ, P4, !PT ;  /* 0x0000000547157c10 */ /* 0x000fe4000a7fe4ff */
[----:B----4-:R-:W-:Y:S01]  /*0b10*/  CS2R R18, SRZ ;  /* 0x0000000000127805 */ /* 0x010fe2000001ff00 */
[----:B-1----:R-:W-:Y:S01]  /*0b20*/  IMAD.WIDE R22, R77, 0x2, R14 ;  /* 0x000000024d167825 */ /* 0x002fe200078e020e */
[----:B------:R-:W-:-:S04]  /*0b30*/  CS2R R14, SRZ ;  /* 0x00000000000e7805 */ /* 0x000fc8000001ff00 */
[----:B------:R1:W2:Y:S04]  /*0b40*/  @P3 LDG.E.EL.128 R16, desc[UR6][R20.64] ;  /* 0x0000000614103981 */ /* 0x0002a8000c2e1d00 */
[----:B------:R4:W2:Y:S01]  /*0b50*/  @P3 LDG.E.EF.128 R12, desc[UR6][R22.64] ;  /* 0x00000006160c3981 */ /* 0x0008a2000c0e1d00 */
[----:B------:R-:W-:Y:S02]  /*0b60*/  PRMT R54, R54, 0x7632, R54 ;  /* 0x0000763236367816 */ /* 0x000fe40000000036 */
[----:B------:R-:W-:Y:S02]  /*0b70*/  PRMT R59, R59, 0x7632, R59 ;  /* 0x000076323b3b7816 */ /* 0x000fe4000000003b */
[----:B------:R-:W-:Y:S01]  /*0b80*/  PRMT R63, R63, 0x7632, R63 ;  /* 0x000076323f3f7816 */ /* 0x000fe2000000003f */
[----:B-1----:R-:W1:Y:S01]  /*0b90*/  LDC.64 R20, c[0x0][0x238] ;  /* 0x00008e00ff147b82 */ /* 0x002e620000000a00 */
[----:B------:R-:W-:Y:S01]  /*0ba0*/  PRMT R64, R64, 0x7632, R64 ;  /* 0x0000763240407816 */ /* 0x000fe20000000040 */
[----:B------:R-:W-:Y:S01]  /*0bb0*/  IMAD.U32 R54, R54, 0x10000, RZ ;  /* 0x0001000036367824 */ /* 0x000fe200078e00ff */
[----:B------:R-:W-:Y:S01]  /*0bc0*/  SHF.L.U32 R59, R59, 0x10, RZ ;  /* 0x000000103b3b7819 */ /* 0x000fe200000006ff */
[----:B----4-:R-:W-:Y:S01]  /*0bd0*/  IMAD.U32 R23, R63, 0x10000, RZ ;  /* 0x000100003f177824 */ /* 0x010fe200078e00ff */
[----:B------:R-:W-:-:S02]  /*0be0*/  SHF.L.U32 R64, R64, 0x10, RZ ;  /* 0x0000001040407819 */ /* 0x000fc400000006ff */
[----:B------:R-:W-:Y:S02]  /*0bf0*/  PRMT R75, R75, 0x7632, R75 ;  /* 0x000076324b4b7816 */ /* 0x000fe4000000004b */
[----:B------:R-:W-:Y:S02]  /*0c00*/  PRMT R61, R61, 0x7632, R61 ;  /* 0x000076323d3d7816 */ /* 0x000fe4000000003d */
[----:B------:R-:W-:Y:S02]  /*0c10*/  PRMT R56, R56, 0x7632, R56 ;  /* 0x0000763238387816 */ /* 0x000fe40000000038 */
[----:B------:R-:W-:Y:S01]  /*0c20*/  PRMT R58, R58, 0x7632, R58 ;  /* 0x000076323a3a7816 */ /* 0x000fe2000000003a */
[----:B------:R-:W-:Y:S01]  /*0c30*/  FADD R54, R54, R59 ;  /* 0x0000003b36367221 */ /* 0x000fe20000000000 */
[----:B------:R-:W-:Y:S01]  /*0c40*/  SHF.L.U32 R22, R61, 0x10, RZ ;  /* 0x000000103d167819 */ /* 0x000fe200000006ff */
[----:B------:R-:W-:Y:S01]  /*0c50*/  FADD R23, R23, R64 ;  /* 0x0000004017177221 */ /* 0x000fe20000000000 */
[----:B------:R-:W-:Y:S01]  /*0c60*/  IMAD.U32 R75, R75, 0x10000, RZ ;  /* 0x000100004b4b7824 */ /* 0x000fe200078e00ff */
[----:B------:R-:W-:Y:S01]  /*0c70*/  PRMT R62, R62, 0x7632, R62 ;  /* 0x000076323e3e7816 */ /* 0x000fe2000000003e */
[----:B------:R-:W-:Y:S01]  /*0c80*/  IMAD.U32 R56, R56, 0x10000, RZ ;  /* 0x0001000038387824 */ /* 0x000fe200078e00ff */
[----:B------:R-:W-:Y:S01]  /*0c90*/  SHF.L.U32 R61, R58, 0x10, RZ ;  /* 0x000000103a3d7819 */ /* 0x000fe200000006ff */
[----:B------:R-:W-:-:S02]  /*0ca0*/  FFMA R54, R54, R23, R75 ;  /* 0x0000001736367223 */ /* 0x000fc4000000004b */
[----:B------:R-:W-:Y:S02]  /*0cb0*/  IMAD.U32 R23, R62, 0x10000, RZ ;  /* 0x000100003e177824 */ /* 0x000fe400078e00ff */
[----:B------:R-:W-:Y:S02]  /*0cc0*/  FADD R61, R56, R61 ;  /* 0x0000003d383d7221 */ /* 0x000fe40000000000 */
[----:B------:R-:W-:Y:S01]  /*0cd0*/  FADD R62, R22, R23 ;  /* 0x00000017163e7221 */ /* 0x000fe20000000000 */
[----:B-1----:R-:W-:Y:S01]  /*0ce0*/  IMAD.WIDE R58, R77, 0x2, R20 ;  /* 0x000000024d3a7825 */ /* 0x002fe200078e0214 */
[----:B------:R-:W-:Y:S02]  /*0cf0*/  CS2R R20, SRZ ;  /* 0x0000000000147805 */ /* 0x000fe4000001ff00 */
[----:B---3--:R-:W-:Y:S02]  /*0d00*/  SEL R7, R7, RZ, P3 ;  /* 0x000000ff07077207 */ /* 0x008fe40001800000 */
[----:B-----5:R-:W-:-:S03]  /*0d10*/  SEL R56, R11, RZ, P3 ;  /* 0x000000ff0b387207 */ /* 0x020fc60001800000 */
[----:B------:R-:W-:Y:S01]  /*0d20*/  IMAD.U32 R63, R7, 0x10000, RZ ;  /* 0x00010000073f7824 */ /* 0x000fe200078e00ff */
[----:B------:R-:W-:-:S05]  /*0d30*/  SHF.L.U32 R22, R56, 0x10, RZ ;  /* 0x0000001038167819 */ /* 0x000fca00000006ff */
[----:B------:R-:W-:Y:S01]  /*0d40*/  FADD R63, R63, R22 ;  /* 0x000000163f3f7221 */ /* 0x000fe20000000000 */
[----:B------:R-:W-:-:S06]  /*0d50*/  CS2R R22, SRZ ;  /* 0x0000000000167805 */ /* 0x000fcc000001ff00 */
[----:B------:R1:W3:Y:S01]  /*0d60*/  @P3 LDG.E.EF.128 R20, desc[UR6][R58.64] ;  /* 0x000000063a143981 */ /* 0x0002e2000c0e1d00 */
[----:B--2---:R-:W-:Y:S02]  /*0d70*/  SEL R19, R19, RZ, P3 ;  /* 0x000000ff13137207 */ /* 0x004fe40001800000 */
[----:B------:R-:W-:-:S03]  /*0d80*/  SEL R15, R15, RZ, P3 ;  /* 0x000000ff0f0f7207 */ /* 0x000fc60001800000 */
[----:B------:R-:W-:Y:S01]  /*0d90*/  IMAD.U32 R11, R19, 0x10000, RZ ;  /* 0x00010000130b7824 */ /* 0x000fe200078e00ff */
[----:B------:R-:W-:Y:S02]  /*0da0*/  SHF.L.U32 R64, R15, 0x10, RZ ;  /* 0x000000100f407819 */ /* 0x000fe400000006ff */
[----:B------:R-:W-:-:S03]  /*0db0*/  SEL R6, R6, RZ, P3 ;  /* 0x000000ff06067207 */ /* 0x000fc60001800000 */
[----:B------:R-:W-:Y:S01]  /*0dc0*/  FADD R64, R64, R11 ;  /* 0x0000000b40407221 */ /* 0x000fe20000000000 */
[----:B------:R-:W-:Y:S02]  /*0dd0*/  SEL R11, R10, RZ, P3 ;  /* 0x000000ff0a0b7207 */ /* 0x000fe40001800000 */
[C---:B------:R-:W-:Y:S02]  /*0de0*/  PRMT R7, R6.reuse, 0x7632, R7 ;  /* 0x0000763206077816 */ /* 0x040fe40000000007 */
[C---:B------:R-:W-:Y:S01]  /*0df0*/  PRMT R15, R11.reuse, 0x7632, R15 ;  /* 0x000076320b0f7816 */ /* 0x040fe2000000000f */
[----:B------:R-:W-:Y:S01]  /*0e00*/  IMAD.U32 R11, R11, 0x10000, RZ ;  /* 0x000100000b0b7824 */ /* 0x000fe200078e00ff */
[----:B------:R-:W-:Y:S02]  /*0e10*/  SHF.L.U32 R6, R6, 0x10, RZ ;  /* 0x0000001006067819 */ /* 0x000fe400000006ff */
[----:B------:R-:W-:Y:S01]  /*0e20*/  PRMT R60, R60, 0x7632, R60 ;  /* 0x000076323c3c7816 */ /* 0x000fe2000000003c */
[----:B-1----:R-:W-:Y:S01]  /*0e30*/  IMAD.U32 R59, R15, 0x10000, RZ ;  /* 0x000100000f3b7824 */ /* 0x002fe200078e00ff */
[----:B------:R-:W-:Y:S01]  /*0e40*/  SHF.L.U32 R58, R7, 0x10, RZ ;  /* 0x00000010073a7819 */ /* 0x000fe200000006ff */
[----:B------:R-:W-:Y:S01]  /*0e50*/  FADD R6, R6, R11 ;  /* 0x0000000b06067221 */ /* 0x000fe20000000000 */
[----:B------:R-:W-:Y:S01]  /*0e60*/  SEL R11, R5, RZ, P3 ;  /* 0x000000ff050b7207 */ /* 0x000fe20001800000 */
[----:B------:R-:W-:Y:S01]  /*0e70*/  IMAD.U32 R60, R60, 0x10000, RZ ;  /* 0x000100003c3c7824 */ /* 0x000fe200078e00ff */
[----:B------:R-:W-:-:S02]  /*0e80*/  PRMT R7, R7, 0x7632, R7 ;  /* 0x0000763207077816 */ /* 0x000fc40000000007 */
[----:B------:R-:W-:Y:S02]  /*0e90*/  PRMT R56, R56, 0x7632, R56 ;  /* 0x0000763238387816 */ /* 0x000fe40000000038 */
[----:B------:R-:W-:Y:S01]  /*0ea0*/  SEL R9, R9, RZ, P3 ;  /* 0x000000ff09097207 */ /* 0x000fe20001800000 */
[----:B------:R-:W-:Y:S01]  /*0eb0*/  FADD R5, R58, R59 ;  /* 0x0000003b3a057221 */ /* 0x000fe20000000000 */
[----:B------:R-:W-:Y:S01]  /*0ec0*/  FFMA R10, R61, R62, R60 ;  /* 0x0000003e3d0a7223 */ /* 0x000fe2000000003c */
[----:B------:R-:W-:Y:S01]  /*0ed0*/  SHF.L.U32 R58, R11, 0x10, RZ ;  /* 0x000000100b3a7819 */ /* 0x000fe200000006ff */
[----:B------:R-:W-:Y:S01]  /*0ee0*/  IMAD.U32 R60, R56, 0x10000, RZ ;  /* 0x00010000383c7824 */ /* 0x000fe200078e00ff */
[----:B------:R-:W-:Y:S01]  /*0ef0*/  SHF.L.U32 R59, R7, 0x10, RZ ;  /* 0x00000010073b7819 */ /* 0x000fe200000006ff */
[----:B------:R-:W-:Y:S01]  /*0f00*/  IMAD.U32 R61, R9, 0x10000, RZ ;  /* 0x00010000093d7824 */ /* 0x000fe200078e00ff */
[----:B------:R-:W-:Y:S02]  /*0f10*/  PRMT R11, R11, 0x7632, R11 ;  /* 0x000076320b0b7816 */ /* 0x000fe4000000000b */
[----:B------:R-:W-:-:S02]  /*0f20*/  SEL R7, R4, RZ, P3 ;  /* 0x000000ff04077207 */ /* 0x000fc40001800000 */
[----:B------:R-:W-:Y:S01]  /*0f30*/  SEL R8, R8, RZ, P3 ;  /* 0x000000ff08087207 */ /* 0x000fe20001800000 */
[----:B------:R-:W-:Y:S01]  /*0f40*/  FADD R4, R59, R60 ;  /* 0x0000003c3b047221 */ /* 0x000fe20000000000 */
[----:B------:R-:W-:Y:S01]  /*0f50*/  PRMT R9, R9, 0x7632, R9 ;  /* 0x0000763209097816 */ /* 0x000fe20000000009 */
[----:B------:R-:W-:Y:S01]  /*0f60*/  FADD R56, R58, R61 ;  /* 0x0000003d3a387221 */ /* 0x000fe20000000000 */
[----:B------:R-:W-:Y:S01]  /*0f70*/  IMAD.U32 R59, R11, 0x10000, RZ ;  /* 0x000100000b3b7824 */ /* 0x000fe200078e00ff */
[----:B------:R-:W-:Y:S02]  /*0f80*/  SHF.L.U32 R58, R7, 0x10, RZ ;  /* 0x00000010073a7819 */ /* 0x000fe400000006ff */
[C---:B------:R-:W-:Y:S01]  /*0f90*/  SHF.L.U32 R11, R8.reuse, 0x10, RZ ;  /* 0x00000010080b7819 */ /* 0x040fe200000006ff */
[----:B------:R-:W-:Y:S01]  /*0fa0*/  IMAD.U32 R60, R9, 0x10000, RZ ;  /* 0x00010000093c7824 */ /* 0x000fe200078e00ff */
[----:B------:R-:W-:Y:S02]  /*0fb0*/  PRMT R7, R7, 0x7632, R7 ;  /* 0x0000763207077816 */ /* 0x000fe40000000007 */
[----:B------:R-:W-:-:S02]  /*0fc0*/  PRMT R8, R8, 0x7632, R8 ;  /* 0x0000763208087816 */ /* 0x000fc40000000008 */
[----:B------:R-:W-:Y:S02]  /*0fd0*/  SEL R14, R14, RZ, P3 ;  /* 0x000000ff0e0e7207 */ /* 0x000fe40001800000 */
[----:B------:R-:W-:Y:S01]  /*0fe0*/  SEL R18, R18, RZ, P3 ;  /* 0x000000ff12127207 */ /* 0x000fe20001800000 */
[----:B------:R-:W-:Y:S01]  /*0ff0*/  FADD R11, R58, R11 ;  /* 0x0000000b3a0b7221 */ /* 0x000fe20000000000 */
[----:B------:R-:W-:Y:S01]  /*1000*/  FADD R9, R59, R60 ;  /* 0x0000003c3b097221 */ /* 0x000fe20000000000 */
[----:B------:R-:W-:Y:S01]  /*1010*/  SHF.L.U32 R58, R7, 0x10, RZ ;  /* 0x00000010073a7819 */ /* 0x000fe200000006ff */
[----:B------:R-:W-:Y:S01]  /*1020*/  IMAD.U32 R59, R8, 0x10000, RZ ;  /* 0x00010000083b7824 */ /* 0x000fe200078e00ff */
[----:B------:R-:W-:Y:S01]  /*1030*/  SHF.L.U32 R60, R14, 0x10, RZ ;  /* 0x000000100e3c7819 */ /* 0x000fe200000006ff */
[----:B------:R-:W-:Y:S01]  /*1040*/  IMAD.U32 R7, R18, 0x10000, RZ ;  /* 0x0001000012077824 */ /* 0x000fe200078e00ff */
[----:B------:R-:W-:Y:S02]  /*1050*/  SEL R13, R13, RZ, P3 ;  /* 0x000000ff0d0d7207 */ /* 0x000fe40001800000 */
[----:B------:R-:W-:Y:S01]  /*1060*/  SEL R17, R17, RZ, P3 ;  /* 0x000000ff11117207 */ /* 0x000fe20001800000 */
[----:B------:R-:W-:Y:S01]  /*1070*/  FADD R8, R58, R59 ;  /* 0x0000003b3a087221 */ /* 0x000fe20000000000 */
[----:B------:R-:W-:Y:S01]  /*1080*/  FADD R59, R60, R7 ;  /* 0x000000073c3b7221 */ /* 0x000fe20000000000 */
[----:B------:R-:W-:-:S02]  /*1090*/  SHF.L.U32 R58, R13, 0x10, RZ ;  /* 0x000000100d3a7819 */ /* 0x000fc400000006ff */
[----:B------:R-:W-:Y:S01]  /*10a0*/  IMAD.U32 R7, R17, 0x10000, RZ ;  /* 0x0001000011077824 */ /* 0x000fe200078e00ff */
[----:B------:R-:W-:Y:S02]  /*10b0*/  PRMT R14, R14, 0x7632, R14 ;  /* 0x000076320e0e7816 */ /* 0x000fe4000000000e */
[----:B------:R-:W-:Y:S02]  /*10c0*/  PRMT R15, R15, 0x7632, R15 ;  /* 0x000076320f0f7816 */ /* 0x000fe4000000000f */
[----:B------:R-:W-:Y:S02]  /*10d0*/  PRMT R19, R19, 0x7632, R19 ;  /* 0x0000763213137816 */ /* 0x000fe40000000013 */
[----:B------:R-:W-:Y:S02]  /*10e0*/  SEL R12, R12, RZ, P3 ;  /* 0x000000ff0c0c7207 */ /* 0x000fe40001800000 */
[----:B------:R-:W-:Y:S01]  /*10f0*/  SEL R16, R16, RZ, P3 ;  /* 0x000000ff10107207 */ /* 0x000fe20001800000 */
[----:B------:R-:W-:Y:S01]  /*1100*/  FADD R61, R58, R7 ;  /* 0x000000073a3d7221 */ /* 0x000fe20000000000 */
[----:B------:R-:W-:Y:S01]  /*1110*/  SHF.L.U32 R58, R15, 0x10, RZ ;  /* 0x000000100f3a7819 */ /* 0x000fe200000006ff */
[----:B------:R-:W-:Y:S01]  /*1120*/  IMAD.U32 R19, R19, 0x10000, RZ ;  /* 0x0001000013137824 */ /* 0x000fe200078e00ff */
[----:B------:R-:W-:Y:S01]  /*1130*/  PRMT R13, R13, 0x7632, R13 ;  /* 0x000076320d0d7816 */ /* 0x000fe2000000000d */
[C---:B------:R-:W-:Y:S01]  /*1140*/  IMAD.U32 R7, R16.reuse, 0x10000, RZ ;  /* 0x0001000010077824 */ /* 0x040fe200078e00ff */
[----:B------:R-:W-:Y:S01]  /*1150*/  PRMT R16, R16, 0x7632, R16 ;  /* 0x0000763210107816 */ /* 0x000fe20000000010 */
[----:B------:R-:W-:Y:S01]  /*1160*/  FADD R19, R58, R19 ;  /* 0x000000133a137221 */ /* 0x000fe20000000000 */
[----:B------:R-:W-:-:S02]  /*1170*/  PRMT R17, R17, 0x7632, R17 ;  /* 0x0000763211117816 */ /* 0x000fc40000000011 */
[----:B------:R-:W-:Y:S02]  /*1180*/  PRMT R18, R18, 0x7632, R18 ;  /* 0x0000763212127816 */ /* 0x000fe40000000012 */
[----:B------:R-:W-:Y:S01]  /*1190*/  SHF.L.U32 R58, R13, 0x10, RZ ;  /* 0x000000100d3a7819 */ /* 0x000fe200000006ff */
[----:B------:R-:W-:Y:S01]  /*11a0*/  IMAD.U32 R16, R16, 0x10000, RZ ;  /* 0x0001000010107824 */ /* 0x000fe200078e00ff */
[----:B------:R-:W-:Y:S01]  /*11b0*/  ISETP.NE.AND P4, PT, RZ, UR4, PT ;  /* 0x00000004ff007c0c */ /* 0x000fe2000bf85270 */
[----:B------:R-:W-:Y:S02]  /*11c0*/  IMAD.U32 R17, R17, 0x10000, RZ ;  /* 0x0001000011117824 */ /* 0x000fe400078e00ff */
[----:B------:R-:W-:Y:S01]  /*11d0*/  IMAD.U32 R18, R18, 0x10000, RZ ;  /* 0x0001000012127824 */ /* 0x000fe200078e00ff */
[----:B------:R-:W-:Y:S01]  /*11e0*/  HFMA2.MMA R77, -RZ, RZ, 1.875, 0 ;  /* 0x3f800000ff4d7435 */ /* 0x000fe200000001ff */
[----:B------:R-:W-:Y:S02]  /*11f0*/  MOV R75, 0x3f800000 ;  /* 0x3f800000004b7802 */ /* 0x000fe40000000f00 */
[----:B---3--:R-:W-:-:S04]  /*1200*/  SEL R23, R23, RZ, P3 ;  /* 0x000000ff17177207 */ /* 0x008fc80001800000 */
[----:B------:R-:W-:Y:S02]  /*1210*/  SHF.L.U32 R76, R23, 0x10, RZ ;  /* 0x00000010174c7819 */ /* 0x000fe400000006ff */
[----:B------:R-:W-:-:S03]  /*1220*/  SEL R22, R22, RZ, P3 ;  /* 0x000000ff16167207 */ /* 0x000fc60001800000 */
[----:B------:R-:W-:Y:S01]  /*1230*/  @P0 FFMA R51, R63, R64, R76 ;  /* 0x000000403f330223 */ /* 0x000fe2000000004c */
[----:B------:R-:W-:Y:S02]  /*1240*/  SHF.L.U32 R63, R14, 0x10, RZ ;  /* 0x000000100e3f7819 */ /* 0x000fe400000006ff */
[C---:B------:R-:W-:Y:S02]  /*1250*/  SHF.L.U32 R14, R12.reuse, 0x10, RZ ;  /* 0x000000100c0e7819 */ /* 0x040fe400000006ff */
[----:B------:R-:W-:Y:S02]  /*1260*/  SEL R21, R21, RZ, P3 ;  /* 0x000000ff15157207 */ /* 0x000fe40001800000 */
[----:B------:R-:W-:Y:S02]  /*1270*/  PRMT R12, R12, 0x7632, R12 ;  /* 0x000076320c0c7816 */ /* 0x000fe4000000000c */
[----:B------:R-:W-:Y:S01]  /*1280*/  SHF.L.U32 R15, R22, 0x10, RZ ;  /* 0x00000010160f7819 */ /* 0x000fe200000006ff */
[----:B------:R-:W-:Y:S01]  /*1290*/  FADD R14, R14, R7 ;  /* 0x000000070e0e7221 */ /* 0x000fe20000000000 */
[----:B------:R-:W-:Y:S01]  /*12a0*/  SEL R20, R20, RZ, P3 ;  /* 0x000000ff14147207 */ /* 0x000fe20001800000 */
[----:B------:R-:W-:Y:S01]  /*12b0*/  IMAD.U32 R13, R21, 0x10000, RZ ;  /* 0x00010000150d7824 */ /* 0x000fe200078e00ff */
[----:B------:R-:W-:Y:S01]  /*12c0*/  SHF.L.U32 R7, R12, 0x10, RZ ;  /* 0x000000100c077819 */ /* 0x000fe200000006ff */
[----:B------:R-:W-:Y:S01]  /*12d0*/  @P0 FFMA R57, R6, R59, R15 ;  /* 0x0000003b06390223 */ /* 0x000fe2000000000f */
[----:B------:R-:W-:-:S02]  /*12e0*/  PRMT R23, R23, 0x7632, R23 ;  /* 0x0000763217177816 */ /* 0x000fc40000000017 */
[----:B------:R-:W-:Y:S02]  /*12f0*/  PRMT R21, R21, 0x7632, R21 ;  /* 0x0000763215157816 */ /* 0x000fe40000000015 */
[----:B------:R-:W-:Y:S02]  /*1300*/  PRMT R22, R22, 0x7632, R22 ;  /* 0x0000763216167816 */ /* 0x000fe40000000016 */
[----:B------:R-:W-:Y:S01]  /*1310*/  PRMT R6, R20, 0x7632, R6 ;  /* 0x0000763214067816 */ /* 0x000fe20000000006 */
[----:B------:R-:W-:Y:S01]  /*1320*/  FADD R7, R7, R16 ;  /* 0x0000001007077221 */ /* 0x000fe20000000000 */
[----:B------:R-:W-:Y:S01]  /*1330*/  @P0 FFMA R55, R56, R61, R13 ;  /* 0x0000003d38370223 */ /* 0x000fe2000000000d */
[----:B------:R-:W-:Y:S01]  /*1340*/  FADD R12, R58, R17 ;  /* 0x000000113a0c7221 */ /* 0x000fe20000000000 */
[----:B------:R-:W-:Y:S01]  /*1350*/  SHF.L.U32 R20, R20, 0x10, RZ ;  /* 0x0000001014147819 */ /* 0x000fe200000006ff */
[----:B------:R-:W-:Y:S01]  /*1360*/  IMAD.U32 R23, R23, 0x10000, RZ ;  /* 0x0001000017177824 */ /* 0x000fe200078e00ff */
[----:B------:R-:W-:Y:S01]  /*1370*/  SHF.L.U32 R22, R22, 0x10, RZ ;  /* 0x0000001016167819 */ /* 0x000fe200000006ff */
[----:B------:R-:W-:Y:S01]  /*1380*/  IMAD.U32 R16, R21, 0x10000, RZ ;  /* 0x0001000015107824 */ /* 0x000fe200078e00ff */
[----:B------:R-:W-:Y:S01]  /*1390*/  SHF.L.U32 R13, R6, 0x10, RZ ;  /* 0x00000010060d7819 */ /* 0x000fe200000006ff */
[----:B------:R-:W-:Y:S01]  /*13a0*/  FADD R18, R63, R18 ;  /* 0x000000123f127221 */ /* 0x000fe20000000000 */
[----:B------:R-:W-:Y:S01]  /*13b0*/  @P0 FFMA R10, R4, R19, R23 ;  /* 0x00000013040a0223 */ /* 0x000fe20000000017 */
[----:B------:R-:W-:Y:S01]  /*13c0*/  @P0 FFMA R50, R9, R12, R16 ;  /* 0x0000000c09320223 */ /* 0x000fe20000000010 */
[----:B------:R-:W-:Y:S01]  /*13d0*/  @P0 FFMA R53, R11, R14, R20 ;  /* 0x0000000e0b350223 */ /* 0x000fe20000000014 */
[----:B------:R-:W-:Y:S01]  /*13e0*/  @P0 FFMA R54, R5, R18, R22 ;  /* 0x0000001205360223 */ /* 0x000fe20000000016 */
[----:B------:R-:W-:Y:S01]  /*13f0*/  @P0 FFMA R52, R8, R7, R13 ;  /* 0x0000000708340223 */ /* 0x000fe2000000000d */
[----:B------:R-:W-:-:S02]  /*1400*/  HFMA2.MMA R56, -RZ, RZ, 0, 0 ;  /* 0x00000000ff387435 */ /* 0x000fc400000001ff */
[----:B------:R-:W-:Y:S01]  /*1410*/  HFMA2.MMA R13, -RZ, RZ, 1.875, 0 ;  /* 0x3f800000ff0d7435 */ /* 0x000fe200000001ff */
[----:B------:R-:W-:Y:S01]  /*1420*/  IMAD.MOV.U32 R12, RZ, RZ, 0x3f800000 ;  /* 0x3f800000ff0c7424 */ /* 0x000fe200078e00ff */
[----:B------:R-:W-:Y:S01]  /*1430*/  CS2R R58, SRZ ;  /* 0x00000000003a7805 */ /* 0x000fe2000001ff00 */
[----:B------:R-:W-:Y:S01]  /*1440*/  IMAD.MOV.U32 R23, RZ, RZ, RZ ;  /* 0x000000ffff177224 */ /* 0x000fe200078e00ff */
[----:B------:R-:W-:Y:S02]  /*1450*/  CS2R R60, SRZ ;  /* 0x00000000003c7805 */ /* 0x000fe4000001ff00 */
[----:B------:R-:W-:Y:S02]  /*1460*/  CS2R R62, SRZ ;  /* 0x00000000003e7805 */ /* 0x000fe4000001ff00 */
[----:B------:R-:W-:Y:S01]  /*1470*/  MOV R11, 0x3f800000 ;  /* 0x3f800000000b7802 */ /* 0x000fe20000000f00 */
[----:B------:R-:W-:Y:S01]  /*1480*/  IMAD.MOV.U32 R14, RZ, RZ, 0x3f800000 ;  /* 0x3f800000ff0e7424 */ /* 0x000fe200078e00ff */
[----:B------:R-:W-:Y:S01]  /*1490*/  MOV R17, R55 ;  /* 0x0000003700117202 */ /* 0x000fe20000000f00 */
[----:B------:R-:W-:Y:S01]  /*14a0*/  IMAD.MOV.U32 R64, RZ, RZ, 0x3f800000 ;  /* 0x3f800000ff407424 */ /* 0x000fe200078e00ff */
[----:B------:R-:W-:Y:S01]  /*14b0*/  MOV R21, R51 ;  /* 0x0000003300157202 */ /* 0x000fe20000000f00 */
[----:B------:R-:W-:Y:S01]  /*14c0*/  IMAD.MOV.U32 R76, RZ, RZ, 0x3f800000 ;  /* 0x3f800000ff4c7424 */ /* 0x000fe200078e00ff */
[----:B------:R-:W-:Y:S01]  /*14d0*/  MOV R18, R50 ;  /* 0x0000003200127202 */ /* 0x000fe20000000f00 */
[----:B------:R-:W-:Y:S01]  /*14e0*/  IMAD.MOV.U32 R15, RZ, RZ, R53 ;  /* 0x000000ffff0f7224 */ /* 0x000fe200078e0035 */
[----:B------:R-:W-:Y:S01]  /*14f0*/  MOV R22, R10 ;  /* 0x0000000a00167202 */ /* 0x000fe20000000f00 */
[----:B------:R-:W-:-:S02]  /*1500*/  IMAD.MOV.U32 R19, RZ, RZ, R57 ;  /* 0x000000ffff137224 */ /* 0x000fc400078e0039 */
[----:B------:R-:W-:Y:S02]  /*1510*/  IMAD.MOV.U32 R16, RZ, RZ, R52 ;  /* 0x000000ffff107224 */ /* 0x000fe400078e0034 */
[----:B------:R-:W-:Y:S01]  /*1520*/  IMAD.MOV.U32 R20, RZ, RZ, R54 ;  /* 0x000000ffff147224 */ /* 0x000fe200078e0036 */
[----:B------:R-:W-:Y:S06]  /*1530*/  @!P4 BRA `(.L_x_0) ;  /* 0x0000000400c0c947 */ /* 0x000fec0003800000 */
[----:B------:R-:W-:Y:S01]  /*1540*/  FADD R12, R25, 1 ;  /* 0x3f800000190c7421 */ /* 0x000fe20000000000 */
[----:B------:R-:W-:Y:S01]  /*1550*/  FADD R4, R53, -R42 ;  /* 0x8000002a35047221 */ /* 0x000fe20000000000 */
[----:B------:R-:W-:Y:S01]  /*1560*/  FADD R11, R26, 1 ;  /* 0x3f8000001a0b7421 */ /* 0x000fe20000000000 */
[----:B------:R-:W-:Y:S01]  /*1570*/  FADD R23, R52, -R43 ;  /* 0x8000002b34177221 */ /* 0x000fe20000000000 */
[----:B------:R-:W-:Y:S01]  /*1580*/  FMUL R5, R12, 0.25 ;  /* 0x3e8000000c057820 */ /* 0x000fe20000400000 */
[----:B------:R-:W-:Y:S01]  /*1590*/  FMUL R7, R4, 0.25 ;  /* 0x3e80000004077820 */ /* 0x000fe20000400000 */
[----:B------:R-:W-:Y:S01]  /*15a0*/  FSETP.GT.AND P6, PT, |R12|, 8.50705917302346158658e+37, PT ;  /* 0x7e8000000c00780b */ /* 0x000fe20003fc4200 */
[C---:B------:R-:W-:Y:S01]  /*15b0*/  FMUL R6, R11.reuse, 0.25 ;  /* 0x3e8000000b067820 */ /* 0x040fe20000400000 */
[----:B------:R-:W-:Y:S01]  /*15c0*/  FSETP.GEU.AND P4, PT, |R11|, 1.175494350822287508e-38, PT ;  /* 0x008000000b00780b */ /* 0x000fe20003f8e200 */
[----:B------:R-:W-:Y:S01]  /*15d0*/  FMUL R8, R23, 0.25 ;  /* 0x3e80000017087820 */ /* 0x000fe20000400000 */
[----:B------:R-:W-:Y:S01]  /*15e0*/  FSEL R5, R5, R12, P6 ;  /* 0x0000000c05057208 */ /* 0x000fe20003000000 */
[----:B------:R-:W-:Y:S01]  /*15f0*/  FADD R14, R27, 1 ;  /* 0x3f8000001b0e7421 */ /* 0x000fe20000000000 */
[----:B------:R-:W-:Y:S01]  /*1600*/  FSEL R7, R7, R4, P6 ;  /* 0x0000000407077208 */ /* 0x000fe20003000000 */
[----:B------:R-:W-:Y:S01]  /*1610*/  FADD R58, R55, -R44 ;  /* 0x8000002c373a7221 */ /* 0x000fe20000000000 */
[----:B------:R-:W-:Y:S01]  /*1620*/  FSETP.GT.AND P6, PT, |R11|, 8.50705917302346158658e+37, PT ;  /* 0x7e8000000b00780b */ /* 0x000fe20003fc4200 */
[----:B------:R-:W-:Y:S01]  /*1630*/  FADD R13, R28, 1 ;  /* 0x3f8000001c0d7421 */ /* 0x000fe20000000000 */
[----:B------:R-:W-:Y:S01]  /*1640*/  FSETP.GEU.AND P5, PT, |R12|, 1.175494350822287508e-38, PT ;  /* 0x008000000c00780b */ /* 0x000fe20003fae200 */
[----:B------:R-:W-:Y:S01]  /*1650*/  FMUL R9, R14, 0.25 ;  /* 0x3e8000000e097820 */ /* 0x000fe20000400000 */
[----:B------:R-:W-:Y:S01]  /*1660*/  FSEL R6, R6, R11, P6 ;  /* 0x0000000b06067208 */ /* 0x000fe20003000000 */
[----:B------:R-:W-:Y:S01]  /*1670*/  FMUL R15, R58, 0.25 ;  /* 0x3e8000003a0f7820 */ /* 0x000fe20000400000 */
[----:B------:R-:W-:Y:S01]  /*1680*/  FSEL R8, R8, R23, P6 ;  /* 0x0000001708087208 */ /* 0x000fe20003000000 */
[C---:B------:R-:W-:Y:S01]  /*1690*/  FMUL R16, R13.reuse, 0.25 ;  /* 0x3e8000000d107820 */ /* 0x040fe20000400000 */
[----:B------:R-:W-:Y:S01]  /*16a0*/  FSETP.GT.AND P6, PT, |R14|, 8.50705917302346158658e+37, PT ;  /* 0x7e8000000e00780b */ /* 0x000fe20003fc4200 */
[----:B------:R-:W-:Y:S01]  /*16b0*/  @!P4 FMUL R6, R6, 16777216 ;  /* 0x4b8000000606c820 */ /* 0x000fe20000400000 */
[----:B------:R-:W-:Y:S01]  /*16c0*/  FADD R59, R50, -R45 ;  /* 0x8000002d323b7221 */ /* 0x000fe20000000000 */
[----:B------:R-:W-:Y:S01]  /*16d0*/  @!P4 FMUL R8, R8, 16777216 ;  /* 0x4b8000000808c820 */ /* 0x000fe20000400000 */
[----:B------:R-:W-:Y:S01]  /*16e0*/  FSETP.GEU.AND P4, PT, |R13|, 1.175494350822287508e-38, PT ;  /* 0x008000000d00780b */ /* 0x000fe20003f8e200 */
[----:B------:R-:W-:Y:S01]  /*16f0*/  FADD R64, R29, 1 ;  /* 0x3f8000001d407421 */ /* 0x000fe20000000000 */
[----:B------:R-:W-:Y:S01]  /*1700*/  FSEL R9, R9, R14, P6 ;  /* 0x0000000e09097208 */ /* 0x000fe20003000000 */
[----:B------:R-:W1:Y:S01]  /*1710*/  MUFU.RCP R6, R6 ;  /* 0x0000000600067308 */ /* 0x000e620000001000 */
[----:B------:R-:W-:Y:S01]  /*1720*/  FSEL R17, R15, R58, P6 ;  /* 0x0000003a0f117208 */ /* 0x000fe20003000000 */
[----:B------:R-:W-:Y:S01]  /*1730*/  @!P5 FMUL R5, R5, 16777216 ;  /* 0x4b8000000505d820 */ /* 0x000fe20000400000 */
[----:B------:R-:W-:Y:S01]  /*1740*/  FSETP.GT.AND P6, PT, |R13|, 8.50705917302346158658e+37, PT ;  /* 0x7e8000000d00780b */ /* 0x000fe20003fc4200 */
[----:B------:R-:W-:Y:S01]  /*1750*/  @!P5 FMUL R7, R7, 16777216 ;  /* 0x4b8000000707d820 */ /* 0x000fe20000400000 */
[----:B------:R-:W-:Y:S01]  /*1760*/  FSETP.GEU.AND P5, PT, |R14|, 1.175494350822287508e-38, PT ;  /* 0x008000000e00780b */ /* 0x000fe20003fae200 */
[----:B------:R-:W-:Y:S01]  /*1770*/  FADD R60, R57, -R46 ;  /* 0x8000002e393c7221 */ /* 0x000fe20000000000 */
[----:B------:R-:W-:Y:S01]  /*1780*/  FSEL R18, R16, R13, P6 ;  /* 0x0000000d10127208 */ /* 0x000fe20003000000 */
[----:B------:R-:W2:Y:S01]  /*1790*/  MUFU.RCP R5, R5 ;  /* 0x0000000500057308 */ /* 0x000ea20000001000 */
[----:B------:R-:W-:Y:S01]  /*17a0*/  FADD R75, R30, 1 ;  /* 0x3f8000001e4b7421 */ /* 0x000fe20000000000 */
[----:B------:R-:W-:Y:S01]  /*17b0*/  FADD R61, R54, -R47 ;  /* 0x8000002f363d7221 */ /* 0x000fe20000000000 */
[----:B------:R-:W-:Y:S01]  /*17c0*/  FADD R76, R31, 1 ;  /* 0x3f8000001f4c7421 */ /* 0x000fe20000000000 */
[----:B------:R-:W-:Y:S01]  /*17d0*/  @!P4 FMUL R18, R18, 16777216 ;  /* 0x4b8000001212c820 */ /* 0x000fe20000400000 */
[----:B------:R-:W-:Y:S01]  /*17e0*/  FADD R62, R51, -R48 ;  /* 0x80000030333e7221 */ /* 0x000fe20000000000 */
[----:B------:R-:W-:Y:S01]  /*17f0*/  FADD R77, R32, 1 ;  /* 0x3f800000204d7421 */ /* 0x000fe20000000000 */
[----:B-1----:R-:W-:Y:S01]  /*1800*/  FFMA R16, R6, R8, R43 ;  /* 0x0000000806107223 */ /* 0x002fe2000000002b */
[----:B------:R-:W-:Y:S01]  /*1810*/  FMUL R6, R59, 0.25 ;  /* 0x3e8000003b067820 */ /* 0x000fe20000400000 */
[----:B------:R-:W-:Y:S01]  /*1820*/  FMUL R8, R75, 0.25 ;  /* 0x3e8000004b087820 */ /* 0x000fe20000400000 */
[----:B------:R-:W1:Y:S01]  /*1830*/  MUFU.RCP R18, R18 ;  /* 0x0000001200127308 */ /* 0x000e620000001000 */
[----:B------:R-:W-:Y:S01]  /*1840*/  @!P5 FMUL R9, R9, 16777216 ;  /* 0x4b8000000909d820 */ /* 0x000fe20000400000 */
[----:B------:R-:W-:Y:S01]  /*1850*/  @!P5 FMUL R17, R17, 16777216 ;  /* 0x4b8000001111d820 */ /* 0x000fe20000400000 */
[----:B------:R-:W-:Y:S01]  /*1860*/  FSEL R6, R6, R59, P6 ;  /* 0x0000003b06067208 */ /* 0x000fe20003000000 */
[----:B------:R-:W-:Y:S01]  /*1870*/  FMUL R19, R62, 0.25 ;  /* 0x3e8000003e137820 */ /* 0x000fe20000400000 */
[----:B--2---:R-:W-:Y:S01]  /*1880*/  FFMA R15, R5, R7, R42 ;  /* 0x00000007050f7223 */ /* 0x004fe2000000002a */
[----:B------:R-:W-:Y:S01]  /*1890*/  FMUL R5, R64, 0.25 ;  /* 0x3e80000040057820 */ /* 0x000fe20000400000 */
[----:B------:R-:W-:Y:S01]  /*18a0*/  FMUL R7, R60, 0.25 ;  /* 0x3e8000003c077820 */ /* 0x000fe20000400000 */
[----:B------:R-:W2:Y:S01]  /*18b0*/  MUFU.RCP R9, R9 ;  /* 0x0000000900097308 */ /* 0x000ea20000001000 */
[----:B------:R-:W-:Y:S01]  /*18c0*/  FSETP.GT.AND P6, PT, |R64|, 8.50705917302346158658e+37, PT ;  /* 0x7e8000004000780b */ /* 0x000fe20003fc4200 */
[----:B------:R-:W-:Y:S01]  /*18d0*/  @!P4 FMUL R6, R6, 16777216 ;  /* 0x4b8000000606c820 */ /* 0x000fe20000400000 */
[----:B------:R-:W-:Y:S01]  /*18e0*/  FSETP.GEU.AND P4, PT, |R75|, 1.175494350822287508e-38, PT ;  /* 0x008000004b00780b */ /* 0x000fe20003f8e200 */
[----:B------:R-:W-:Y:S01]  /*18f0*/  FMUL R20, R77, 0.25 ;  /* 0x3e8000004d147820 */ /* 0x000fe20000400000 */
[----:B------:R-:W-:Y:S01]  /*1900*/  FSEL R5, R5, R64, P6 ;  /* 0x0000004005057208 */ /* 0x000fe20003000000 */
[----:B------:R-:W-:Y:S01]  /*1910*/  FADD R63, R10, -R49 ;  /* 0x800000310a3f7221 */ /* 0x000fe20000000000 */
[----:B------:R-:W-:Y:S01]  /*1920*/  FSEL R7, R7, R60, P6 ;  /* 0x0000003c07077208 */ /* 0x000fe20003000000 */
[----:B-1----:R-:W-:Y:S01]  /*1930*/  FFMA R18, R18, R6, R45 ;  /* 0x0000000612127223 */ /* 0x002fe2000000002d */
[----:B------:R-:W-:Y:S01]  /*1940*/  FSETP.GT.AND P6, PT, |R75|, 8.50705917302346158658e+37, PT ;  /* 0x7e8000004b00780b */ /* 0x000fe20003fc4200 */
[----:B------:R-:W-:Y:S01]  /*1950*/  FMUL R6, R61, 0.25 ;  /* 0x3e8000003d067820 */ /* 0x000fe20000400000 */
[----:B------:R-:W-:-:S02]  /*1960*/  FSETP.GEU.AND P5, PT, |R64|, 1.175494350822287508e-38, PT ;  /* 0x008000004000780b */ /* 0x000fc40003fae200 */
[----:B------:R-:W-:Y:S02]  /*1970*/  FSEL R8, R8, R75, P6 ;  /* 0x0000004b08087208 */ /* 0x000fe40003000000 */
[----:B------:R-:W-:Y:S01]  /*1980*/  FSEL R6, R6, R61, P6 ;  /* 0x0000003d06067208 */ /* 0x000fe20003000000 */
[----:B--2---:R-:W-:Y:S01]  /*1990*/  FFMA R17, R9, R17, R44 ;  /* 0x0000001109117223 */ /* 0x004fe2000000002c */
[----:B------:R-:W-:Y:S01]  /*19a0*/  FMUL R9, R76, 0.25 ;  /* 0x3e8000004c097820 */ /* 0x000fe20000400000 */
[----:B------:R-:W-:Y:S01]  /*19b0*/  @!P4 FMUL R8, R8, 16777216 ;  /* 0x4b8000000808c820 */ /* 0x000fe20000400000 */
[----:B------:R-:W-:Y:S01]  /*19c0*/  FSETP.GT.AND P6, PT, |R76|, 8.50705917302346158658e+37, PT ;  /* 0x7e8000004c00780b */ /* 0x000fe20003fc4200 */
[----:B------:R-:W-:Y:S01]  /*19d0*/  @!P4 FMUL R6, R6, 16777216 ;  /* 0x4b8000000606c820 */ /* 0x000fe20000400000 */
[----:B------:R-:W-:Y:S02]  /*19e0*/  FSETP.GEU.AND P4, PT, |R77|, 1.175494350822287508e-38, PT ;  /* 0x008000004d00780b */ /* 0x000fe40003f8e200 */
[----:B------:R-:W-:Y:S01]  /*19f0*/  FSEL R9, R9, R76, P6 ;  /* 0x0000004c09097208 */ /* 0x000fe20003000000 */
[----:B------:R-:W1:Y:S01]  /*1a00*/  MUFU.RCP R8, R8 ;  /* 0x0000000800087308 */ /* 0x000e620000001000 */
[----:B------:R-:W-:Y:S01]  /*1a10*/  FSEL R21, R19, R62, P6 ;  /* 0x0000003e13157208 */ /* 0x000fe20003000000 */
[----:B------:R-:W-:Y:S01]  /*1a20*/  @!P5 FMUL R5, R5, 16777216 ;  /* 0x4b8000000505d820 */ /* 0x000fe20000400000 */
[----:B------:R-:W-:Y:S01]  /*1a30*/  @!P5 FMUL R7, R7, 16777216 ;  /* 0x4b8000000707d820 */ /* 0x000fe20000400000 */
[----:B------:R-:W-:-:S02]  /*1a40*/  FSETP.GEU.AND P6, PT, |R76|, 1.175494350822287508e-38, PT ;  /* 0x008000004c00780b */ /* 0x000fc40003fce200 */
[----:B------:R-:W-:Y:S02]  /*1a50*/  FSETP.GT.AND P5, PT, |R77|, 8.50705917302346158658e+37, PT ;  /* 0x7e8000004d00780b */ /* 0x000fe40003fa4200 */
[----:B------:R-:W2:Y:S02]  /*1a60*/  MUFU.RCP R5, R5 ;  /* 0x0000000500057308 */ /* 0x000ea40000001000 */
[----:B------:R-:W-:-:S05]  /*1a70*/  FSEL R56, R20, R77, P5 ;  /* 0x0000004d14387208 */ /* 0x000fca0002800000 */
[----:B------:R-:W-:Y:S01]  /*1a80*/  @!P4 FMUL R56, R56, 16777216 ;  /* 0x4b8000003838c820 */ /* 0x000fe20000400000 */
[----:B-1----:R-:W-:Y:S01]  /*1a90*/  FFMA R20, R8, R6, R47 ;  /* 0x0000000608147223 */ /* 0x002fe2000000002f */
[----:B------:R-:W-:Y:S01]  /*1aa0*/  @!P6 FMUL R9, R9, 16777216 ;  /* 0x4b8000000909e820 */ /* 0x000fe20000400000 */
[----:B------:R-:W-:Y:S01]  /*1ab0*/  FMUL R6, R63, 0.25 ;  /* 0x3e8000003f067820 */ /* 0x000fe20000400000 */
[----:B------:R1:W3:Y:S01]  /*1ac0*/  MUFU.RCP R22, R56 ;  /* 0x0000003800167308 */ /* 0x0002e20000001000 */
[----:B------:R-:W-:-:S03]  /*1ad0*/  @!P6 FMUL R21, R21, 16777216 ;  /* 0x4b8000001515e820 */ /* 0x000fc60000400000 */
[----:B------:R-:W-:Y:S01]  /*1ae0*/  FSEL R6, R6, R63, P5 ;  /* 0x0000003f06067208 */ /* 0x000fe20002800000 */
[----:B--2---:R-:W-:-:S03]  /*1af0*/  FFMA R19, R5, R7, R46 ;  /* 0x0000000705137223 */ /* 0x004fc6000000002e */
[----:B------:R-:W2:Y:S01]  /*1b00*/  MUFU.RCP R9, R9 ;  /* 0x0000000900097308 */ /* 0x000ea20000001000 */
[----:B------:R-:W-:Y:S01]  /*1b10*/  @!P4 FMUL R6, R6, 16777216 ;  /* 0x4b8000000606c820 */ /* 0x000fe20000400000 */
[----:B-1----:R-:W-:-:S04]  /*1b20*/  FADD R56, R53, -R15 ;  /* 0x8000000f35387221 */ /* 0x002fc80000000000 */
[----:B------:R-:W-:Y:S01]  /*1b30*/  FFMA R56, R4, R56, R33 ;  /* 0x0000003804387223 */ /* 0x000fe20000000021 */
[----:B---3--:R-:W-:-:S04]  /*1b40*/  FFMA R22, R22, R6, R49 ;  /* 0x0000000616167223 */ /* 0x008fc80000000031 */
[----:B------:R-:W-:Y:S01]  /*1b50*/  FADD R5, R10, -R22 ;  /* 0x800000160a057221 */ /* 0x000fe20000000000 */
[----:B--2---:R-:W-:-:S03]  /*1b60*/  FFMA R21, R9, R21, R48 ;  /* 0x0000001509157223 */ /* 0x004fc60000000030 */
[----:B------:R-:W-:Y:S01]  /*1b70*/  FFMA R63, R63, R5, R40 ;  /* 0x000000053f3f7223 */ /* 0x000fe20000000028 */
[----:B------:R-:W-:-:S04]  /*1b80*/  FADD R5, R51, -R21 ;  /* 0x8000001533057221 */ /* 0x000fc80000000000 */
        /* <DEDUP_REMOVED lines=10> */
[----:B------:R-:W-:-:S07]  /*1c30*/  FFMA R23, R23, R5, R34 ;  /* 0x0000000517177223 */ /* 0x000fce0000000022 */
.L_x_0:
[----:B------:R-:W-:Y:S01]  /*1c40*/  F2FP.BF16.F32.PACK_AB R5, R50, R55 ;  /* 0x000000373205723e */ /* 0x000fe200000010ff */
[----:B------:R-:W-:Y:S01]  /*1c50*/  IMAD.IADD R50, R0, 0x1, R41 ;  /* 0x0000000100327824 */ /* 0x000fe200078e0229 */
[----:B------:R-:W-:Y:S01]  /*1c60*/  IADD3 R41, R41, 0x40, RZ ;  /* 0x0000004029297810 */ /* 0x000fe20007ffe0ff */
[----:B------:R-:W-:Y:S01]  /*1c70*/  UIADD3 UR4, UP0, UR4, 0x80, URZ ;  /* 0x0000008004047890 */ /* 0x000fe2000ff1e03f */
[----:B------:R-:W-:Y:S02]  /*1c80*/  F2FP.BF16.F32.PACK_AB R4, R52, R53 ;  /* 0x000000353404723e */ /* 0x000fe400000010ff */
[----:B------:R-:W-:Y:S01]  /*1c90*/  SHF.R.S32.HI R7, RZ, 0x1f, R50 ;  /* 0x0000001fff077819 */ /* 0x000fe20000011432 */
[----:B------:R-:W-:Y:S01]  /*1ca0*/  UIADD3.X UR5, URZ, UR5, URZ, UP0, !UPT ;  /* 0x000000053f057290 */ /* 0x000fe200087fe43f */
[----:B------:R-:W-:Y:S02]  /*1cb0*/  LEA R8, P4, R50, UR8, 0x1 ;  /* 0x0000000832087c11 */ /* 0x000fe4000f8808ff */
[----:B------:R-:W-:-:S02]  /*1cc0*/  F2FP.BF16.F32.PACK_AB R6, R54, R57 ;  /* 0x000000393606723e */ /* 0x000fc400000010ff */
[----:B------:R-:W-:Y:S02]  /*1cd0*/  LEA.HI.X R9, R50, UR9, R7, 0x1, P4 ;  /* 0x0000000932097c11 */ /* 0x000fe4000a0f0c07 */
[----:B------:R-:W-:Y:S02]  /*1ce0*/  ISETP.GE.U32.AND P4, PT, R41, 0xc00, PT ;  /* 0x00000c002900780c */ /* 0x000fe40003f86070 */
[----:B------:R-:W-:Y:S02]  /*1cf0*/  F2FP.BF16.F32.PACK_AB R7, R10, R51 ;  /* 0x000000330a07723e */ /* 0x000fe400000010ff */
[----:B------:R-:W-:Y:S02]  /*1d00*/  FSEL R42, R15, R42, !P1 ;  /* 0x0000002a0f2a7208 */ /* 0x000fe40004800000 */
[----:B------:R-:W-:Y:S01]  /*1d10*/  FSEL R43, R16, R43, !P1 ;  /* 0x0000002b102b7208 */ /* 0x000fe20004800000 */
[----:B------:R1:W-:Y:S01]  /*1d20*/  @!P1 STG.E.128 desc[UR6][R8.64], R4 ;  /* 0x0000000408009986 */ /* 0x0003e2000c101d06 */
[----:B------:R-:W-:-:S02]  /*1d30*/  FSEL R44, R17, R44, !P1 ;  /* 0x0000002c112c7208 */ /* 0x000fc40004800000 */
[----:B------:R-:W-:Y:S02]  /*1d40*/  FSEL R45, R18, R45, !P1 ;  /* 0x0000002d122d7208 */ /* 0x000fe40004800000 */
[----:B------:R-:W-:Y:S02]  /*1d50*/  FSEL R46, R19, R46, !P1 ;  /* 0x0000002e132e7208 */ /* 0x000fe40004800000 */
[----:B------:R-:W-:Y:S02]  /*1d60*/  FSEL R47, R20, R47, !P1 ;  /* 0x0000002f142f7208 */ /* 0x000fe40004800000 */
[----:B------:R-:W-:Y:S02]  /*1d70*/  FSEL R48, R21, R48, !P1 ;  /* 0x0000003015307208 */ /* 0x000fe40004800000 */
[----:B------:R-:W-:Y:S02]  /*1d80*/  FSEL R49, R22, R49, !P1 ;  /* 0x0000003116317208 */ /* 0x000fe40004800000 */
        /* <DEDUP_REMOVED lines=15> */
[----:B------:R-:W-:Y:S01]  /*1e80*/  FSEL R32, R77, R32, !P1 ;  /* 0x000000204d207208 */ /* 0x000fe20004800000 */
[----:B-1----:R-:W-:Y:S06]  /*1e90*/  @!P4 BRA `(.L_x_1) ;  /* 0xffffffe4003cc947 */ /* 0x002fec000383ffff */
[----:B------:R-:W-:Y:S01]  /*1ea0*/  FADD R2, R25, R26 ;  /* 0x0000001a19027221 */ /* 0x000fe20000000000 */
[----:B------:R-:W-:Y:S01]  /*1eb0*/  FMUL R5, R26, 0.25 ;  /* 0x3e8000001a057820 */ /* 0x000fe20000400000 */
[----:B------:R-:W-:Y:S01]  /*1ec0*/  FMUL R8, R27, 0.25 ;  /* 0x3e8000001b087820 */ /* 0x000fe20000400000 */
[----:B------:R-:W-:Y:S01]  /*1ed0*/  FMUL R7, R28, 0.25 ;  /* 0x3e8000001c077820 */ /* 0x000fe20000400000 */
[C---:B------:R-:W-:Y:S01]  /*1ee0*/  FMUL R3, R2.reuse, 0.25 ;  /* 0x3e80000002037820 */ /* 0x040fe20000400000 */
[----:B------:R-:W-:Y:S01]  /*1ef0*/  FSETP.GT.AND P0, PT, |R2|, 8.50705917302346158658e+37, PT ;  /* 0x7e8000000200780b */ /* 0x000fe20003f04200 */
[----:B------:R-:W-:Y:S01]  /*1f00*/  FADD R43, -R42, R43 ;  /* 0x0000002b2a2b7221 */ /* 0x000fe20000000100 */
[C---:B------:R-:W-:Y:S01]  /*1f10*/  FSETP.GEU.AND P4, PT, |R2|.reuse, 1.175494350822287508e-38, PT ;  /* 0x008000000200780b */ /* 0x040fe20003f8e200 */
[----:B------:R-:W-:Y:S01]  /*1f20*/  FMUL R12, R29, 0.25 ;  /* 0x3e8000001d0c7820 */ /* 0x000fe20000400000 */
[----:B------:R-:W-:Y:S01]  /*1f30*/  FSEL R26, R5, R26, P0 ;  /* 0x0000001a051a7208 */ /* 0x000fe20000000000 */
[----:B------:R-:W-:Y:S01]  /*1f40*/  FADD R5, R27, R2 ;  /* 0x000000021b057221 */ /* 0x000fe20000000000 */
[----:B------:R-:W-:Y:S01]  /*1f50*/  FSEL R3, R3, R2, P0 ;  /* 0x0000000203037208 */ /* 0x000fe20000000000 */
[----:B------:R-:W-:Y:S01]  /*1f60*/  FMUL R4, R43, R43 ;  /* 0x0000002b2b047220 */ /* 0x000fe20000400000 */
[----:B------:R-:W-:Y:S01]  /*1f70*/  FSETP.NEU.AND P5, PT, R2, RZ, PT ;  /* 0x000000ff0200720b */ /* 0x000fe20003fad000 */
[C---:B------:R-:W-:Y:S01]  /*1f80*/  FMUL R6, R5.reuse, 0.25 ;  /* 0x3e80000005067820 */ /* 0x040fe20000400000 */
[C---:B------:R-:W-:Y:S01]  /*1f90*/  FSETP.GEU.AND P0, PT, |R5|.reuse, 1.175494350822287508e-38, PT ;  /* 0x008000000500780b */ /* 0x040fe20003f0e200 */
[----:B------:R-:W-:Y:S01]  /*1fa0*/  FADD R10, R28, R5 ;  /* 0x000000051c0a7221 */ /* 0x000fe20000000000 */
[----:B------:R-:W-:Y:S01]  /*1fb0*/  FSETP.GT.AND P2, PT, |R5|, 8.50705917302346158658e+37, PT ;  /* 0x7e8000000500780b */ /* 0x000fe20003f44200 */
[----:B------:R-:W-:Y:S01]  /*1fc0*/  FADD R34, R33, R34 ;  /* 0x0000002221227221 */ /* 0x000fe20000000000 */
[----:B------:R-:W-:Y:S01]  /*1fd0*/  FMUL R4, R25, R4 ;  /* 0x0000000419047220 */ /* 0x000fe20000400000 */
[----:B------:R-:W-:Y:S01]  /*1fe0*/  @!P4 FMUL R3, R3, 16777216 ;  /* 0x4b8000000303c820 */ /* 0x000fe20000400000 */
[----:B------:R-:W-:Y:S01]  /*1ff0*/  FSEL R6, R6, R5, P2 ;  /* 0x0000000506067208 */ /* 0x000fe20001000000 */
[----:B------:R-:W-:Y:S01]  /*2000*/  @!P4 FMUL R26, R26, 16777216 ;  /* 0x4b8000001a1ac820 */ /* 0x000fe20000400000 */
[----:B------:R-:W-:Y:S01]  /*2010*/  FSETP.GT.AND P3, PT, |R10|, 8.50705917302346158658e+37, PT ;  /* 0x7e8000000a00780b */ /* 0x000fe20003f64200 */
[----:B------:R-:W-:Y:S01]  /*2020*/  FADD R9, R29, R10 ;  /* 0x0000000a1d097221 */ /* 0x000fe20000000000 */
[----:B------:R-:W-:Y:S01]  /*2030*/  FSEL R27, R8, R27, P2 ;  /* 0x0000001b081b7208 */ /* 0x000fe20001000000 */
[----:B------:R-:W1:Y:S01]  /*2040*/  MUFU.RCP R3, R3 ;  /* 0x0000000300037308 */ /* 0x000e620000001000 */
[----:B------:R-:W-:Y:S01]  /*2050*/  FSETP.GEU.AND P2, PT, |R10|, 1.175494350822287508e-38, PT ;  /* 0x008000000a00780b */ /* 0x000fe20003f4e200 */
[----:B------:R-:W-:Y:S01]  /*2060*/  @!P0 FMUL R6, R6, 16777216 ;  /* 0x4b80000006068820 */ /* 0x000fe20000400000 */
[----:B------:R-:W-:Y:S01]  /*2070*/  FSEL R28, R7, R28, P3 ;  /* 0x0000001c071c7208 */ /* 0x000fe20001800000 */
[----:B------:R-:W-:Y:S01]  /*2080*/  FMUL R7, R10, 0.25 ;  /* 0x3e8000000a077820 */ /* 0x000fe20000400000 */
[----:B------:R-:W-:Y:S01]  /*2090*/  @!P0 FMUL R27, R27, 16777216 ;  /* 0x4b8000001b1b8820 */ /* 0x000fe20000400000 */
[----:B------:R-:W-:Y:S01]  /*20a0*/  FMUL R8, R9, 0.25 ;  /* 0x3e80000009087820 */ /* 0x000fe20000400000 */
[C---:B------:R-:W-:Y:S01]  /*20b0*/  FADD R14, R30.reuse, R9 ;  /* 0x000000091e0e7221 */ /* 0x040fe20000000000 */
[----:B------:R-:W2:Y:S01]  /*20c0*/  MUFU.RCP R6, R6 ;  /* 0x0000000600067308 */ /* 0x000ea20000001000 */
[----:B------:R-:W-:Y:S01]  /*20d0*/  FSEL R7, R7, R10, P3 ;  /* 0x0000000a07077208 */ /* 0x000fe20001800000 */
[----:B------:R-:W-:Y:S01]  /*20e0*/  FMUL R13, R30, 0.25 ;  /* 0x3e8000001e0d7820 */ /* 0x000fe20000400000 */
[C---:B------:R-:W-:Y:S01]  /*20f0*/  FSETP.GEU.AND P3, PT, |R9|.reuse, 1.175494350822287508e-38, PT ;  /* 0x008000000900780b */ /* 0x040fe20003f6e200 */
[----:B------:R-:W-:Y:S01]  /*2100*/  FMUL R11, R14, 0.25 ;  /* 0x3e8000000e0b7820 */ /* 0x000fe20000400000 */
[----:B------:R-:W-:Y:S01]  /*2110*/  FSETP.GT.AND P4, PT, |R9|, 8.50705917302346158658e+37, PT ;  /* 0x7e8000000900780b */ /* 0x000fe20003f84200 */
[----:B------:R-:W-:Y:S01]  /*2120*/  @!P2 FMUL R7, R7, 16777216 ;  /* 0x4b8000000707a820 */ /* 0x000fe20000400000 */
[----:B-1----:R-:W-:Y:S01]  /*2130*/  FMUL R3, R3, R26 ;  /* 0x0000001a03037220 */ /* 0x002fe20000400000 */
[----:B------:R-:W-:Y:S01]  /*2140*/  @!P2 FMUL R28, R28, 16777216 ;  /* 0x4b8000001c1ca820 */ /* 0x000fe20000400000 */
[----:B------:R-:W-:Y:S01]  /*2150*/  FSETP.NEU.AND P2, PT, R5, RZ, PT ;  /* 0x000000ff0500720b */ /* 0x000fe20003f4d000 */
[----:B------:R-:W-:Y:S01]  /*2160*/  FMUL R15, R32, 0.25 ;  /* 0x3e800000200f7820 */ /* 0x000fe20000400000 */
[----:B------:R-:W-:Y:S01]  /*2170*/  FSEL R29, R12, R29, P4 ;  /* 0x0000001d0c1d7208 */ /* 0x000fe20002000000 */
[----:B------:R-:W1:Y:S01]  /*2180*/  MUFU.RCP R7, R7 ;  /* 0x0000000700077308 */ /* 0x000e620000001000 */
[----:B------:R-:W-:Y:S01]  /*2190*/  FSEL R3, R3, RZ, P5 ;  /* 0x000000ff03037208 */ /* 0x000fe20002800000 */
[----:B------:R-:W-:Y:S01]  /*21a0*/  FMUL R12, R31, 0.25 ;  /* 0x3e8000001f0c7820 */ /* 0x000fe20000400000 */
[----:B--2---:R-:W-:Y:S01]  /*21b0*/  FMUL R6, R6, R27 ;  /* 0x0000001b06067220 */ /* 0x004fe20000400000 */
[----:B------:R-:W-:Y:S01]  /*21c0*/  FSEL R8, R8, R9, P4 ;  /* 0x0000000908087208 */ /* 0x000fe20002000000 */
[----:B------:R-:W-:Y:S01]  /*21d0*/  @!P3 FMUL R29, R29, 16777216 ;  /* 0x4b8000001d1db820 */ /* 0x000fe20000400000 */
[----:B------:R-:W-:Y:S01]  /*21e0*/  FFMA R43, R43, R3, R42 ;  /* 0x000000032b2b7223 */ /* 0x000fe2000000002a */
[----:B------:R-:W-:Y:S01]  /*21f0*/  FSETP.GT.AND P0, PT, |R14|, 8.50705917302346158658e+37, PT ;  /* 0x7e8000000e00780b */ /* 0x000fe20003f04200 */
[----:B------:R-:W-:Y:S01]  /*2200*/  FFMA R4, R3, R4, R34 ;  /* 0x0000000403047223 */ /* 0x000fe20000000022 */
[----:B------:R-:W-:Y:S01]  /*2210*/  FSEL R6, R6, RZ, P2 ;  /* 0x000000ff06067208 */ /* 0x000fe20001000000 */
[--C-:B------:R-:W-:Y:S01]  /*2220*/  FADD R44, R44, -R43.reuse ;  /* 0x8000002b2c2c7221 */ /* 0x100fe20000000000 */
[----:B------:R-:W-:Y:S01]  /*2230*/  FSETP.GEU.AND P4, PT, |R14|, 1.175494350822287508e-38, PT ;  /* 0x008000000e00780b */ /* 0x000fe20003f8e200 */
[----:B------:R-:W-:Y:S01]  /*2240*/  @!P3 FMUL R8, R8, 16777216 ;  /* 0x4b8000000808b820 */ /* 0x000fe20000400000 */
[----:B------:R-:W-:Y:S01]  /*2250*/  FSEL R30, R13, R30, P0 ;  /* 0x0000001e0d1e7208 */ /* 0x000fe20000000000 */
[C---:B------:R-:W-:Y:S01]  /*2260*/  FMUL R3, R44.reuse, R44 ;  /* 0x0000002c2c037220 */ /* 0x040fe20000400000 */
[----:B------:R-:W-:Y:S01]  /*2270*/  FADD R13, R31, R14 ;  /* 0x0000000e1f0d7221 */ /* 0x000fe20000000000 */
[----:B------:R-:W-:Y:S01]  /*2280*/  FFMA R44, R44, R6, R43 ;  /* 0x000000062c2c7223 */ /* 0x000fe2000000002b */
[----:B------:R-:W-:Y:S01]  /*2290*/  FADD R35, R35, R4 ;  /* 0x0000000423237221 */ /* 0x000fe20000000000 */
[----:B------:R-:W-:Y:S01]  /*22a0*/  FMUL R3, R2, R3 ;  /* 0x0000000302037220 */ /* 0x000fe20000400000 */
[----:B------:R-:W-:Y:S01]  /*22b0*/  FSEL R11, R11, R14, P0 ;  /* 0x0000000e0b0b7208 */ /* 0x000fe20000000000 */
[--C-:B------:R-:W-:Y:S01]  /*22c0*/  FADD R45, R45, -R44.reuse ;  /* 0x8000002c2d2d7221 */ /* 0x100fe20000000000 */
[C---:B------:R-:W-:Y:S01]  /*22d0*/  FSETP.GEU.AND P3, PT, |R13|.reuse, 1.175494350822287508e-38, PT ;  /* 0x008000000d00780b */ /* 0x040fe20003f6e200 */
[----:B------:R-:W2:Y:S01]  /*22e0*/  MUFU.RCP R8, R8 ;  /* 0x0000000800087308 */ /* 0x000ea20000001000 */
[----:B------:R-:W-:Y:S01]  /*22f0*/  FFMA R3, R6, R3, R35 ;  /* 0x0000000306037223 */ /* 0x000fe20000000023 */
[----:B------:R-:W-:Y:S01]  /*2300*/  FMUL R4, R13, 0.25 ;  /* 0x3e8000000d047820 */ /* 0x000fe20000400000 */
[----:B------:R-:W-:Y:S01]  /*2310*/  FMUL R2, R45, R45 ;  /* 0x0000002d2d027220 */ /* 0x000fe20000400000 */
[----:B------:R-:W-:Y:S01]  /*2320*/  FADD R6, R32, R13 ;  /* 0x0000000d20067221 */ /* 0x000fe20000000000 */
[----:B------:R-:W-:Y:S01]  /*2330*/  @!P4 FMUL R11, R11, 16777216 ;  /* 0x4b8000000b0bc820 */ /* 0x000fe20000400000 */
[----:B------:R-:W-:Y:S01]  /*2340*/  FSETP.GT.AND P0, PT, |R13|, 8.50705917302346158658e+37, PT ;  /* 0x7e8000000d00780b */ /* 0x000fe20003f04200 */
[----:B-1----:R-:W-:Y:S01]  /*2350*/  FMUL R7, R7, R28 ;  /* 0x0000001c07077220 */ /* 0x002fe20000400000 */
[----:B------:R-:W-:Y:S01]  /*2360*/  FSETP.NEU.AND P2, PT, R10, RZ, PT ;  /* 0x000000ff0a00720b */ /* 0x000fe20003f4d000 */
[----:B------:R-:W-:Y:S01]  /*2370*/  @!P4 FMUL R30, R30, 16777216 ;  /* 0x4b8000001e1ec820 */ /* 0x000fe20000400000 */
[----:B------:R-:W-:Y:S01]  /*2380*/  FMUL R2, R5, R2 ;  /* 0x0000000205027220 */ /* 0x000fe20000400000 */
[----:B------:R-:W-:Y:S01]  /*2390*/  FSEL R5, R4, R13, P0 ;  /* 0x0000000d04057208 */ /* 0x000fe20000000000 */
[----:B------:R-:W1:Y:S01]  /*23a0*/  MUFU.RCP R11, R11 ;  /* 0x0000000b000b7308 */ /* 0x000e620000001000 */
[----:B------:R-:W-:Y:S01]  /*23b0*/  FSETP.GEU.AND P4, PT, |R6|, 1.175494350822287508e-38, PT ;  /* 0x008000000600780b */ /* 0x000fe20003f8e200 */
[----:B------:R-:W-:Y:S01]  /*23c0*/  FADD R36, R36, R3 ;  /* 0x0000000324247221 */ /* 0x000fe20000000000 */
[----:B------:R-:W-:Y:S01]  /*23d0*/  FSEL R7, R7, RZ, P2 ;  /* 0x000000ff07077208 */ /* 0x000fe20001000000 */
[----:B------:R-:W-:Y:S01]  /*23e0*/  FMUL R3, R6, 0.25 ;  /* 0x3e80000006037820 */ /* 0x000fe20000400000 */
[----:B------:R-:W-:Y:S01]  /*23f0*/  FSEL R12, R12, R31, P0 ;  /* 0x0000001f0c0c7208 */ /* 0x000fe20000000000 */
[----:B------:R-:W-:Y:S01]  /*2400*/  @!P3 FMUL R5, R5, 16777216 ;  /* 0x4b8000000505b820 */ /* 0x000fe20000400000 */
[----:B------:R-:W-:Y:S01]  /*2410*/  FSETP.GT.AND P0, PT, |R6|, 8.50705917302346158658e+37, PT ;  /* 0x7e8000000600780b */ /* 0x000fe20003f04200 */
[----:B------:R-:W3:Y:S01]  /*2420*/  SHFL.BFLY PT, R17, R6, 0x4, 0x1f ;  /* 0x0c801f0006117f89 */ /* 0x000ee200000e0000 */
[----:B------:R-:W-:Y:S01]  /*2430*/  FFMA R45, R45, R7, R44 ;  /* 0x000000072d2d7223 */ /* 0x000fe2000000002c */
[----:B------:R-:W-:Y:S01]  /*2440*/  FFMA R2, R7, R2, R36 ;  /* 0x0000000207027223 */ /* 0x000fe20000000024 */
[----:B------:R-:W-:Y:S01]  /*2450*/  FSEL R7, R3, R6, P0 ;  /* 0x0000000603077208 */ /* 0x000fe20000000000 */
[----:B--2---:R-:W-:Y:S01]  /*2460*/  FMUL R8, R8, R29 ;  /* 0x0000001d08087220 */ /* 0x004fe20000400000 */
[----:B------:R-:W-:Y:S01]  /*2470*/  FSETP.NEU.AND P2, PT, R9, RZ, PT ;  /* 0x000000ff0900720b */ /* 0x000fe20003f4d000 */
[----:B------:R-:W2:Y:S01]  /*2480*/  MUFU.RCP R5, R5 ;  /* 0x0000000500057308 */ /* 0x000ea20000001000 */
[--C-:B------:R-:W-:Y:S01]  /*2490*/  FADD R46, R46, -R45.reuse ;  /* 0x8000002d2e2e7221 */ /* 0x100fe20000000000 */
[----:B------:R-:W-:Y:S01]  /*24a0*/  @!P4 FMUL R7, R7, 16777216 ;  /* 0x4b8000000707c820 */ /* 0x000fe20000400000 */
[----:B------:R-:W-:Y:S01]  /*24b0*/  FSEL R8, R8, RZ, P2 ;  /* 0x000000ff08087208 */ /* 0x000fe20001000000 */
[----:B-1----:R-:W-:Y:S01]  /*24c0*/  FMUL R11, R11, R30 ;  /* 0x0000001e0b0b7220 */ /* 0x002fe20000400000 */
[----:B------:R-:W-:Y:S01]  /*24d0*/  FSETP.NEU.AND P2, PT, R14, RZ, PT ;  /* 0x000000ff0e00720b */ /* 0x000fe20003f4d000 */
[----:B------:R-:W-:Y:S01]  /*24e0*/  FMUL R3, R46, R46 ;  /* 0x0000002e2e037220 */ /* 0x000fe20000400000 */
[----:B------:R-:W-:Y:S01]  /*24f0*/  @!P3 FMUL R12, R12, 16777216 ;  /* 0x4b8000000c0cb820 */ /* 0x000fe20000400000 */
[----:B------:R-:W-:Y:S01]  /*2500*/  FFMA R4, R46, R8, R45 ;  /* 0x000000082e047223 */ /* 0x000fe2000000002d */
[----:B------:R-:W1:Y:S01]  /*2510*/  MUFU.RCP R7, R7 ;  /* 0x0000000700077308 */ /* 0x000e620000001000 */
[----:B------:R-:W-:Y:S01]  /*2520*/  FSEL R11, R11, RZ, P2 ;  /* 0x000000ff0b0b7208 */ /* 0x000fe20001000000 */
[----:B------:R-:W-:Y:S01]  /*2530*/  FADD R37, R37, R2 ;  /* 0x0000000225257221 */ /* 0x000fe20000000000 */
[----:B------:R-:W-:Y:S01]  /*2540*/  FMUL R3, R10, R3 ;  /* 0x000000030a037220 */ /* 0x000fe20000400000 */
[--C-:B------:R-:W-:Y:S01]  /*2550*/  FADD R47, R47, -R4.reuse ;  /* 0x800000042f2f7221 */ /* 0x100fe20000000000 */
[----:B------:R-:W-:Y:S01]  /*2560*/  FSEL R32, R15, R32, P0 ;  /* 0x000000200f207208 */ /* 0x000fe20000000000 */
[----:B--2---:R-:W-:Y:S01]  /*2570*/  FMUL R12, R5, R12 ;  /* 0x0000000c050c7220 */ /* 0x004fe20000400000 */
[----:B------:R-:W-:Y:S01]  /*2580*/  FFMA R3, R8, R3, R37 ;  /* 0x0000000308037223 */ /* 0x000fe20000000025 */
[C---:B------:R-:W-:Y:S01]  /*2590*/  FFMA R5, R47.reuse, R11, R4 ;  /* 0x0000000b2f057223 */ /* 0x040fe20000000004 */
[----:B------:R-:W-:Y:S01]  /*25a0*/  FMUL R2, R47, R47 ;  /* 0x0000002f2f027220 */ /* 0x000fe20000400000 */
[----:B------:R-:W-:Y:S01]  /*25b0*/  FSETP.NEU.AND P0, PT, R13, RZ, PT ;  /* 0x000000ff0d00720b */ /* 0x000fe20003f0d000 */
[----:B---3--:R-:W-:Y:S01]  /*25c0*/  FADD R4, R6, R17 ;  /* 0x0000001106047221 */ /* 0x008fe20000000000 */
[----:B------:R-:W-:Y:S01]  /*25d0*/  @!P4 FMUL R32, R32, 16777216 ;  /* 0x4b8000002020c820 */ /* 0x000fe20000400000 */
[----:B------:R-:W-:Y:S01]  /*25e0*/  FADD R38, R38, R3 ;  /* 0x0000000326267221 */ /* 0x000fe20000000000 */
[----:B------:R-:W-:Y:S01]  /*25f0*/  FMUL R2, R9, R2 ;  /* 0x0000000209027220 */ /* 0x000fe20000400000 */
[--C-:B------:R-:W-:Y:S01]  /*2600*/  FADD R48, R48, -R5.reuse ;  /* 0x8000000530307221 */ /* 0x100fe20000000000 */
[----:B------:R-:W-:Y:S01]  /*2610*/  FSEL R12, R12, RZ, P0 ;  /* 0x000000ff0c0c7208 */ /* 0x000fe20000000000 */
[----:B-1----:R-:W-:Y:S01]  /*2620*/  FMUL R7, R7, R32 ;  /* 0x0000002007077220 */ /* 0x002fe20000400000 */
[----:B------:R-:W-:Y:S01]  /*2630*/  FSETP.GEU.AND P3, PT, |R4|, 1.175494350822287508e-38, PT ;  /* 0x008000000400780b */ /* 0x000fe20003f6e200 */
[----:B------:R-:W-:Y:S01]  /*2640*/  FFMA R2, R11, R2, R38 ;  /* 0x000000020b027223 */ /* 0x000fe20000000026 */
[----:B------:R-:W-:Y:S01]  /*2650*/  FMUL R3, R48, R48 ;  /* 0x0000003030037220 */ /* 0x000fe20000400000 */
[----:B------:R-:W-:Y:S01]  /*2660*/  FSETP.NEU.AND P2, PT, R6, RZ, PT ;  /* 0x000000ff0600720b */ /* 0x000fe20003f4d000 */
[----:B------:R-:W-:Y:S01]  /*2670*/  FFMA R48, R48, R12, R5 ;  /* 0x0000000c30307223 */ /* 0x000fe20000000005 */
[C---:B------:R-:W-:Y:S01]  /*2680*/  FMUL R5, R4.reuse, 0.25 ;  /* 0x3e80000004057820 */ /* 0x040fe20000400000 */
[----:B------:R-:W-:Y:S01]  /*2690*/  FSETP.GT.AND P0, PT, |R4|, 8.50705917302346158658e+37, PT ;  /* 0x7e8000000400780b */ /* 0x000fe20003f04200 */
[----:B------:R-:W-:Y:S01]  /*26a0*/  FADD R39, R39, R2 ;  /* 0x0000000227277221 */ /* 0x000fe20000000000 */
[----:B------:R-:W-:Y:S01]  /*26b0*/  FMUL R3, R14, R3 ;  /* 0x000000030e037220 */ /* 0x000fe20000400000 */
[----:B------:R-:W-:Y:S01]  /*26c0*/  FSEL R7, R7, RZ, P2 ;  /* 0x000000ff07077208 */ /* 0x000fe20001000000 */
[--C-:B------:R-:W-:Y:S01]  /*26d0*/  FADD R49, R49, -R48.reuse ;  /* 0x8000003031317221 */ /* 0x100fe20000000000 */
[----:B------:R-:W1:Y:S01]  /*26e0*/  SHFL.BFLY PT, R9, R4, 0x2, 0x1f ;  /* 0x0c401f0004097f89 */ /* 0x000e6200000e0000 */
[----:B------:R-:W-:Y:S01]  /*26f0*/  FSEL R8, R5, R4, P0 ;  /* 0x0000000405087208 */ /* 0x000fe20000000000 */
[----:B------:R-:W-:Y:S01]  /*2700*/  FFMA R3, R12, R3, R39 ;  /* 0x000000030c037223 */ /* 0x000fe20000000027 */
[C---:B------:R-:W-:Y:S01]  /*2710*/  FFMA R48, R49.reuse, R7, R48 ;  /* 0x0000000731307223 */ /* 0x040fe20000000030 */
[----:B------:R-:W-:Y:S01]  /*2720*/  FMUL R2, R49, R49 ;  /* 0x0000003131027220 */ /* 0x000fe20000400000 */
[----:B------:R-:W-:Y:S01]  /*2730*/  FSETP.NEU.AND P2, PT, R4, RZ, PT ;  /* 0x000000ff0400720b */ /* 0x000fe20003f4d000 */
[----:B------:R-:W-:Y:S01]  /*2740*/  @!P3 FMUL R8, R8, 16777216 ;  /* 0x4b8000000808b820 */ /* 0x000fe20000400000 */
[----:B------:R-:W-:Y:S01]  /*2750*/  FADD R40, R40, R3 ;  /* 0x0000000328287221 */ /* 0x000fe20000000000 */
[----:B------:R-:W-:Y:S01]  /*2760*/  FMUL R2, R13, R2 ;  /* 0x000000020d027220 */ /* 0x000fe20000400000 */
[----:B------:R-:W2:Y:S01]  /*2770*/  SHFL.BFLY PT, R3, R48, 0x4, 0x1f ;  /* 0x0c801f0030037f89 */ /* 0x000ea200000e0000 */
[----:B------:R-:W-:Y:S01]  /*2780*/  @P0 FMUL R17, R17, 0.25 ;  /* 0x3e80000011110820 */ /* 0x000fe20000400000 */
[----:B------:R-:W-:Y:S01]  /*2790*/  ULDC.64 UR4, c[0x0][0x268] ;  /* 0x00009a0000047ab9 */ /* 0x000fe20000000a00 */
[----:B------:R-:W-:Y:S01]  /*27a0*/  FFMA R2, R7, R2, R40 ;  /* 0x0000000207027223 */ /* 0x000fe20000000028 */
[----:B------:R-:W3:Y:S01]  /*27b0*/  MUFU.RCP R8, R8 ;  /* 0x0000000800087308 */ /* 0x000ee20000001000 */
[----:B------:R-:W-:Y:S01]  /*27c0*/  @!P3 FMUL R17, R17, 16777216 ;  /* 0x4b8000001111b820 */ /* 0x000fe20000400000 */
[----:B------:R-:W-:Y:S01]  /*27d0*/  ULDC.64 UR8, c[0x0][0x260] ;  /* 0x0000980000087ab9 */ /* 0x000fe20000000a00 */
[----:B------:R-:W-:Y:S01]  /*27e0*/  MOV R21, 0xffffffc0 ;  /* 0xffffffc000157802 */ /* 0x000fe20000000f00 */
[----:B------:R-:W4:Y:S01]  /*27f0*/  SHFL.BFLY PT, R5, R2, 0x4, 0x1f ;  /* 0x0c801f0002057f89 */ /* 0x000f2200000e0000 */
[----:B-1----:R-:W-:Y:S01]  /*2800*/  FADD R10, R4, R9 ;  /* 0x00000009040a7221 */ /* 0x002fe20000000000 */
[----:B---3--:R-:W-:-:S04]  /*2810*/  FMUL R17, R8, R17 ;  /* 0x0000001108117220 */ /* 0x008fc80000400000 */
[C---:B------:R-:W-:Y:S01]  /*2820*/  FSETP.GEU.AND P3, PT, |R10|.reuse, 1.175494350822287508e-38, PT ;  /* 0x008000000a00780b */ /* 0x040fe20003f6e200 */
[C---:B------:R-:W-:Y:S01]  /*2830*/  FMUL R11, R10.reuse, 0.25 ;  /* 0x3e8000000a0b7820 */ /* 0x040fe20000400000 */
[----:B------:R-:W-:Y:S01]  /*2840*/  FSETP.GT.AND P0, PT, |R10|, 8.50705917302346158658e+37, PT ;  /* 0x7e8000000a00780b */ /* 0x000fe20003f04200 */
[----:B------:R-:W1:Y:S01]  /*2850*/  SHFL.BFLY PT, R13, R10, 0x1, 0x1f ;  /* 0x0c201f000a0d7f89 */ /* 0x000e6200000e0000 */
[----:B--2---:R-:W-:Y:S01]  /*2860*/  FADD R3, -R48, R3 ;  /* 0x0000000330037221 */ /* 0x004fe20000000100 */
[----:B------:R-:W-:Y:S02]  /*2870*/  FSEL R17, R17, RZ, P2 ;  /* 0x000000ff11117208 */ /* 0x000fe40001000000 */
[----:B------:R-:W-:Y:S01]  /*2880*/  FSEL R11, R11, R10, P0 ;  /* 0x0000000a0b0b7208 */ /* 0x000fe20000000000 */
[C---:B------:R-:W-:Y:S02]  /*2890*/  FMUL R7, R3.reuse, R3 ;  /* 0x0000000303077220 */ /* 0x040fe40000400000 */
[----:B------:R-:W-:Y:S01]  /*28a0*/  FFMA R3, R3, R17, R48 ;  /* 0x0000001103037223 */ /* 0x000fe20000000030 */
[----:B----4-:R-:W-:Y:S01]  /*28b0*/  FADD R2, R2, R5 ;  /* 0x0000000502027221 */ /* 0x010fe20000000000 */
[----:B------:R-:W-:Y:S01]  /*28c0*/  FMUL R7, R6, R7 ;  /* 0x0000000706077220 */ /* 0x000fe20000400000 */
[----:B------:R-:W-:-:S02]  /*28d0*/  @!P3 FMUL R11, R11, 16777216 ;  /* 0x4b8000000b0bb820 */ /* 0x000fc40000400000 */
[----:B------:R-:W2:Y:S01]  /*28e0*/  SHFL.BFLY PT, R6, R3, 0x2, 0x1f ;  /* 0x0c401f0003067f89 */ /* 0x000ea200000e0000 */
[----:B------:R-:W-:Y:S01]  /*28f0*/  @P0 FMUL R9, R9, 0.25 ;  /* 0x3e80000009090820 */ /* 0x000fe20000400000 */
[----:B------:R-:W-:Y:S01]  /*2900*/  FFMA R2, R17, R7, R2 ;  /* 0x0000000711027223 */ /* 0x000fe20000000002 */
[----:B------:R-:W3:Y:S01]  /*2910*/  MUFU.RCP R8, R11 ;  /* 0x0000000b00087308 */ /* 0x000ee20000001000 */
[----:B------:R-:W-:Y:S01]  /*2920*/  FSETP.NEU.AND P0, PT, R10, RZ, PT ;  /* 0x000000ff0a00720b */ /* 0x000fe20003f0d000 */
[----:B------:R-:W-:Y:S02]  /*2930*/  @!P3 FMUL R9, R9, 16777216 ;  /* 0x4b8000000909b820 */ /* 0x000fe40000400000 */
[----:B------:R-:W4:Y:S02]  /*2940*/  SHFL.BFLY PT, R5, R2, 0x2, 0x1f ;  /* 0x0c401f0002057f89 */ /* 0x000f2400000e0000 */
[----:B---3--:R-:W-:Y:S01]  /*2950*/  FMUL R8, R8, R9 ;  /* 0x0000000908087220 */ /* 0x008fe20000400000 */
[----:B-1----:R-:W-:-:S04]  /*2960*/  FADD R9, R10, R13 ;  /* 0x0000000d0a097221 */ /* 0x002fc80000000000 */
[----:B------:R-:W-:Y:S01]  /*2970*/  FSEL R8, R8, RZ, P0 ;  /* 0x000000ff08087208 */ /* 0x000fe20000000000 */
[----:B--2---:R-:W-:Y:S01]  /*2980*/  FADD R6, -R3, R6 ;  /* 0x0000000603067221 */ /* 0x004fe20000000100 */
[C---:B------:R-:W-:Y:S02]  /*2990*/  FSETP.GT.AND P0, PT, |R9|.reuse, 8.50705917302346158658e+37, PT ;  /* 0x7e8000000900780b */ /* 0x040fe40003f04200 */
[C---:B------:R-:W-:Y:S01]  /*29a0*/  FSETP.GEU.AND P3, PT, |R9|.reuse, 1.175494350822287508e-38, PT ;  /* 0x008000000900780b */ /* 0x040fe20003f6e200 */
[C---:B------:R-:W-:Y:S01]  /*29b0*/  FMUL R7, R6.reuse, R6 ;  /* 0x0000000606077220 */ /* 0x040fe20000400000 */
[----:B------:R-:W-:Y:S01]  /*29c0*/  FFMA R6, R6, R8, R3 ;  /* 0x0000000806067223 */ /* 0x000fe20000000003 */
[----:B------:R-:W-:Y:S01]  /*29d0*/  FSETP.NEU.AND P2, PT, R9, RZ, PT ;  /* 0x000000ff0900720b */ /* 0x000fe20003f4d000 */
[----:B----4-:R-:W-:Y:S01]  /*29e0*/  FADD R5, R2, R5 ;  /* 0x0000000502057221 */ /* 0x010fe20000000000 */
[----:B------:R-:W-:Y:S02]  /*29f0*/  FMUL R7, R4, R7 ;  /* 0x0000000704077220 */ /* 0x000fe40000400000 */
[----:B------:R-:W1:Y:S02]  /*2a00*/  SHFL.BFLY PT, R3, R6, 0x1, 0x1f ;  /* 0x0c201f0006037f89 */ /* 0x000e6400000e0000 */
[----:B------:R-:W-:-:S02]  /*2a10*/  FFMA R5, R8, R7, R5 ;  /* 0x0000000708057223 */ /* 0x000fc40000000005 */
[----:B------:R-:W2:Y:S01]  /*2a20*/  S2R R8, SR_TID.X ;  /* 0x0000000000087919 */ /* 0x000ea20000002100 */
[----:B------:R-:W-:Y:S01]  /*2a30*/  @P0 FMUL R9, R9, 0.25 ;  /* 0x3e80000009090820 */ /* 0x000fe20000400000 */
[----:B------:R-:W-:Y:S01]  /*2a40*/  @P0 FMUL R13, R13, 0.25 ;  /* 0x3e8000000d0d0820 */ /* 0x000fe20000400000 */
[----:B------:R-:W3:Y:S02]  /*2a50*/  SHFL.BFLY PT, R2, R5, 0x1, 0x1f ;  /* 0x0c201f0005027f89 */ /* 0x000ee400000e0000 */
[----:B------:R-:W-:Y:S01]  /*2a60*/  @!P3 FMUL R9, R9, 16777216 ;  /* 0x4b8000000909b820 */ /* 0x000fe20000400000 */
[----:B------:R-:W-:-:S03]  /*2a70*/  @!P3 FMUL R13, R13, 16777216 ;  /* 0x4b8000000d0db820 */ /* 0x000fc60000400000 */
[----:B------:R-:W4:Y:S01]  /*2a80*/  MUFU.RCP R4, R9 ;  /* 0x0000000900047308 */ /* 0x000f220000001000 */
[----:B-1----:R-:W-:Y:S01]  /*2a90*/  FADD R19, -R6, R3 ;  /* 0x0000000306137221 */ /* 0x002fe20000000100 */
[----:B----4-:R-:W-:-:S03]  /*2aa0*/  FMUL R4, R4, R13 ;  /* 0x0000000d04047220 */ /* 0x010fc60000400000 */
[----:B------:R-:W-:Y:S01]  /*2ab0*/  FMUL R7, R19, R19 ;  /* 0x0000001313077220 */ /* 0x000fe20000400000 */
[----:B---3--:R-:W-:Y:S01]  /*2ac0*/  FADD R3, R5, R2 ;  /* 0x0000000205037221 */ /* 0x008fe20000000000 */
[----:B------:R-:W-:Y:S02]  /*2ad0*/  FSEL R4, R4, RZ, P2 ;  /* 0x000000ff04047208 */ /* 0x000fe40001000000 */
[----:B------:R-:W-:Y:S01]  /*2ae0*/  FMUL R7, R10, R7 ;  /* 0x000000070a077220 */ /* 0x000fe20000400000 */
[----:B--2---:R-:W-:Y:S01]  /*2af0*/  LOP3.LUT R2, R8, 0x7, RZ, 0xc0, !PT ;  /* 0x0000000708027812 */ /* 0x004fe200078ec0ff */
[----:B------:R-:W-:Y:S02]  /*2b00*/  IMAD.MOV.U32 R8, RZ, RZ, 0x39aaaaab ;  /* 0x39aaaaabff087424 */ /* 0x000fe400078e00ff */
[----:B------:R-:W-:Y:S01]  /*2b10*/  FFMA R7, R4, R7, R3 ;  /* 0x0000000704077223 */ /* 0x000fe20000000003 */
[----:B------:R-:W-:Y:S01]  /*2b20*/  FFMA R19, R19, R4, R6 ;  /* 0x0000000413137223 */ /* 0x000fe20000000006 */
[----:B------:R-:W-:-:S04]  /*2b30*/  IMAD.WIDE.U32 R2, R2, 0x10, RZ ;  /* 0x0000001002027825 */ /* 0x000fc800078e00ff */
[----:B------:R-:W-:-:S04]  /*2b40*/  FFMA R7, R7, R8, 9.9999999747524270788e-07 ;  /* 0x358637bd07077423 */ /* 0x000fc80000000008 */
[----:B------:R1:W2:Y:S01]  /*2b50*/  MUFU.RSQ R18, R7 ;  /* 0x0000000700127308 */ /* 0x0002a20000001400 */
[----:B------:R-:W-:Y:S02]  /*2b60*/  IADD3 R8, P0, R2, UR4, RZ ;  /* 0x0000000402087c10 */ /* 0x000fe4000ff1e0ff */
[----:B------:R-:W-:Y:S02]  /*2b70*/  IADD3 R16, P2, R2, UR8, RZ ;  /* 0x0000000802107c10 */ /* 0x000fe4000ff5e0ff */
[----:B------:R-:W-:Y:S02]  /*2b80*/  IADD3.X R9, R3, UR5, RZ, P0, !PT ;  /* 0x0000000503097c10 */ /* 0x000fe400087fe4ff */
[----:B------:R-:W-:-:S09]  /*2b90*/  IADD3.X R17, R3, UR9, RZ, P2, !PT ;  /* 0x0000000903117c10 */ /* 0x000fd200097fe4ff */
.L_x_2:
[----:B------:R-:W-:Y:S01]  /*2ba0*/  IMAD.MOV.U32 R2, RZ, RZ, R8 ;  /* 0x000000ffff027224 */ /* 0x000fe200078e0008 */
[----:B------:R-:W-:Y:S01]  /*2bb0*/  MOV R3, R9 ;  /* 0x0000000900037202 */ /* 0x000fe20000000f00 */
[----:B------:R-:W3:Y:S01]  /*2bc0*/  LDC.64 R22, c[0x0][0x270] ;  /* 0x00009c00ff167b82 */ /* 0x000ee20000000a00 */
[----:B------:R-:W4:Y:S04]  /*2bd0*/  LDG.E.EL.128 R24, desc[UR6][R16.64+0x1800] ;  /* 0x0018000610187981 */ /* 0x000f28000c2e1d00 */
[----:B--2---:R-:W2:Y:S01]  /*2be0*/  LDG.E.EL.128 R32, desc[UR6][R2.64+0x1800] ;  /* 0x0018000602207981 */ /* 0x004ea2000c2e1d00 */
[----:B------:R-:W-:-:S03]  /*2bf0*/  VIADD R21, R21, 0x40 ;  /* 0x0000004015157836 */ /* 0x000fc60000000000 */
[----:B-1----:R1:W5:Y:S02]  /*2c00*/  LDG.E.EL.128 R12, desc[UR6][R16.64] ;  /* 0x00000006100c7981 */ /* 0x002364000c2e1d00 */
[----:B------:R-:W-:Y:S02]  /*2c10*/  IADD3 R20, R0, R21, RZ ;  /* 0x0000001500147210 */ /* 0x000fe40007ffe0ff */
[----:B------:R-:W5:Y:S01]  /*2c20*/  LDG.E.EL.128 R8, desc[UR6][R2.64] ;  /* 0x0000000602087981 */ /* 0x000f62000c2e1d00 */
[----:B------:R-:W-:Y:S02]  /*2c30*/  CS2R R4, SRZ ;  /* 0x0000000000047805 */ /* 0x000fe4000001ff00 */
[----:B------:R-:W-:Y:S01]  /*2c40*/  CS2R R6, SRZ ;  /* 0x0000000000067805 */ /* 0x000fe2000001ff00 */
[----:B---3--:R-:W-:-:S05]  /*2c50*/  IMAD.WIDE R22, R20, 0x2, R22 ;  /* 0x0000000214167825 */ /* 0x008fca00078e0216 */
[----:B------:R2:W3:Y:S01]  /*2c60*/  @!P1 LDG.E.EF.128 R4, desc[UR6][R22.64] ;  /* 0x0000000616049981 */ /* 0x0004e2000c0e1d00 */
[----:B------:R-:W-:Y:S02]  /*2c70*/  ISETP.GE.U32.AND P3, PT, R21, 0xbc0, PT ;  /* 0x00000bc01500780c */ /* 0x000fe40003f66070 */
[----:B-1----:R-:W-:-:S04]  /*2c80*/  IADD3 R16, P2, R16, 0x80, RZ ;  /* 0x0000008010107810 */ /* 0x002fc80007f5e0ff */
[----:B------:R-:W-:Y:S02]  /*2c90*/  IADD3.X R17, RZ, R17, RZ, P2, !PT ;  /* 0x00000011ff117210 */ /* 0x000fe400017fe4ff */
[C---:B----4-:R-:W-:Y:S01]  /*2ca0*/  PRMT R28, R24.reuse, 0x7632, R28 ;  /* 0x00007632181c7816 */ /* 0x050fe2000000001c */
[----:B------:R-:W-:Y:S01]  /*2cb0*/  IMAD.U32 R29, R24, 0x10000, RZ ;  /* 0x00010000181d7824 */ /* 0x000fe200078e00ff */
[C---:B------:R-:W-:Y:S01]  /*2cc0*/  PRMT R24, R25.reuse, 0x7632, R24 ;  /* 0x0000763219187816 */ /* 0x040fe20000000018 */
[----:B------:R-:W-:Y:S01]  /*2cd0*/  IMAD.U32 R31, R26, 0x10000, RZ ;  /* 0x000100001a1f7824 */ /* 0x000fe200078e00ff */
[C---:B--2---:R-:W-:Y:S01]  /*2ce0*/  PRMT R23, R34.reuse, 0x7632, R23 ;  /* 0x0000763222177816 */ /* 0x044fe20000000017 */
[----:B------:R-:W-:Y:S01]  /*2cf0*/  IMAD.U32 R34, R34, 0x10000, RZ ;  /* 0x0001000022227824 */ /* 0x000fe200078e00ff */
[----:B------:R-:W-:Y:S01]  /*2d00*/  SHF.L.U32 R30, R25, 0x10, RZ ;  /* 0x00000010191e7819 */ /* 0x000fe200000006ff */
[----:B------:R-:W-:Y:S01]  /*2d10*/  IMAD.U32 R38, R32, 0x10000, RZ ;  /* 0x0001000020267824 */ /* 0x000fe200078e00ff */
[----:B------:R-:W-:Y:S01]  /*2d20*/  PRMT R22, R33, 0x7632, R22 ;  /* 0x0000763221167816 */ /* 0x000fe20000000016 */
[----:B------:R-:W-:Y:S01]  /*2d30*/  FADD R34, R31, R34 ;  /* 0x000000221f227221 */ /* 0x000fe20000000000 */
[----:B------:R-:W-:Y:S01]  /*2d40*/  PRMT R25, R26, 0x7632, R25 ;  /* 0x000076321a197816 */ /* 0x000fe20000000019 */
[----:B------:R-:W-:Y:S01]  /*2d50*/  FADD R38, R29, R38 ;  /* 0x000000261d267221 */ /* 0x000fe20000000000 */
[----:B------:R-:W-:Y:S01]  /*2d60*/  PRMT R36, R32, 0x7632, R36 ;  /* 0x0000763220247816 */ /* 0x000fe20000000024 */
[----:B------:R-:W-:Y:S01]  /*2d70*/  IMAD.U32 R28, R28, 0x10000, RZ ;  /* 0x000100001c1c7824 */ /* 0x000fe200078e00ff */
[----:B------:R-:W-:Y:S01]  /*2d80*/  PRMT R26, R27, 0x7632, R26 ;  /* 0x000076321b1a7816 */ /* 0x000fe2000000001a */
[----:B------:R-:W-:Y:S01]  /*2d90*/  IMAD.U32 R25, R25, 0x10000, RZ ;  /* 0x0001000019197824 */ /* 0x000fe200078e00ff */
[----:B------:R-:W-:Y:S01]  /*2da0*/  PRMT R32, R35, 0x7632, R32 ;  /* 0x0000763223207816 */ /* 0x000fe20000000020 */
[----:B------:R-:W-:Y:S01]  /*2db0*/  IMAD.U32 R29, R36, 0x10000, RZ ;  /* 0x00010000241d7824 */ /* 0x000fe200078e00ff */
[----:B------:R-:W-:Y:S01]  /*2dc0*/  SHF.L.U32 R31, R22, 0x10, RZ ;  /* 0x00000010161f7819 */ /* 0x000fe200000006ff */
[----:B------:R-:W-:Y:S01]  /*2dd0*/  IMAD.U32 R22, R23, 0x10000, RZ ;  /* 0x0001000017167824 */ /* 0x000fe200078e00ff */
[----:B------:R-:W-:Y:S01]  /*2de0*/  SHF.L.U32 R26, R26, 0x10, RZ ;  /* 0x000000101a1a7819 */ /* 0x000fe200000006ff */
[----:B------:R-:W-:Y:S01]  /*2df0*/  FADD R29, R28, R29 ;  /* 0x0000001d1c1d7221 */ /* 0x000fe20000000000 */
[----:B------:R-:W-:Y:S01]  /*2e00*/  SHF.L.U32 R23, R32, 0x10, RZ ;  /* 0x0000001020177819 */ /* 0x000fe200000006ff */
[----:B-----5:R-:W-:Y:S01]  /*2e10*/  IMAD.U32 R28, R8, 0x10000, RZ ;  /* 0x00010000081c7824 */ /* 0x020fe200078e00ff */
[----:B------:R-:W-:Y:S01]  /*2e20*/  SHF.L.U32 R27, R27, 0x10, RZ ;  /* 0x000000101b1b7819 */ /* 0x000fe200000006ff */
[----:B------:R-:W-:Y:S01]  /*2e30*/  FADD R38, R38, 1 ;  /* 0x3f80000026267421 */ /* 0x000fe20000000000 */
[----:B------:R-:W-:Y:S01]  /*2e40*/  SHF.L.U32 R40, R35, 0x10, RZ ;  /* 0x0000001023287819 */ /* 0x000fe200000006ff */
[--C-:B------:R-:W-:Y:S01]  /*2e50*/  FADD R35, R25, R22.reuse ;  /* 0x0000001619237221 */ /* 0x100fe20000000000 */
[----:B------:R-:W-:Y:S01]  /*2e60*/  SHF.L.U32 R24, R24, 0x10, RZ ;  /* 0x0000001018187819 */ /* 0x000fe200000006ff */
[----:B------:R-:W-:Y:S01]  /*2e70*/  FADD R36, R26, R23 ;  /* 0x000000171a247221 */ /* 0x000fe20000000000 */
[C---:B------:R-:W-:Y:S01]  /*2e80*/  PRMT R22, R12.reuse, 0x7632, R22 ;  /* 0x000076320c167816 */ /* 0x040fe20000000016 */
[----:B------:R-:W-:Y:S01]  /*2e90*/  FADD R40, R27, R40 ;  /* 0x000000281b287221 */ /* 0x000fe20000000000 */
[----:B------:R-:W-:-:S02]  /*2ea0*/  IMAD.U32 R23, R12, 0x10000, RZ ;  /* 0x000100000c177824 */ /* 0x000fc400078e00ff */
[----:B------:R-:W-:Y:S01]  /*2eb0*/  FADD R31, R24, R31 ;  /* 0x0000001f181f7221 */ /* 0x000fe20000000000 */
[----:B------:R-:W-:Y:S01]  /*2ec0*/  PRMT R26, R8, 0x7632, R26 ;  /* 0x00007632081a7816 */ /* 0x000fe2000000001a */
[----:B------:R-:W-:Y:S01]  /*2ed0*/  IMAD.U32 R25, R14, 0x10000, RZ ;  /* 0x000100000e197824 */ /* 0x000fe200078e00ff */
[----:B------:R-:W-:Y:S01]  /*2ee0*/  PRMT R12, R13, 0x7632, R12 ;  /* 0x000076320d0c7816 */ /* 0x000fe2000000000c */
[----:B------:R-:W-:Y:S01]  /*2ef0*/  FADD R28, R23, R28 ;  /* 0x0000001c171c7221 */ /* 0x000fe20000000000 */
[----:B------:R-:W-:Y:S01]  /*2f00*/  SHF.L.U32 R24, R13, 0x10, RZ ;  /* 0x000000100d187819 */ /* 0x000fe200000006ff */
[----:B------:R-:W-:Y:S01]  /*2f10*/  IMAD.U32 R22, R22, 0x10000, RZ ;  /* 0x0001000016167824 */ /* 0x000fe200078e00ff */
[C---:B------:R-:W-:Y:S01]  /*2f20*/  PRMT R8, R9.reuse, 0x7632, R8 ;  /* 0x0000763209087816 */ /* 0x040fe20000000008 */
[----:B------:R-:W-:Y:S01]  /*2f30*/  FADD R34, R34, 1 ;  /* 0x3f80000022227421 */ /* 0x000fe20000000000 */
[----:B------:R-:W-:Y:S01]  /*2f40*/  SHF.L.U32 R27, R9, 0x10, RZ ;  /* 0x00000010091b7819 */ /* 0x000fe200000006ff */
[----:B------:R-:W-:Y:S01]  /*2f50*/  FADD R40, R40, 1 ;  /* 0x3f80000028287421 */ /* 0x000fe20000000000 */
[----:B------:R-:W-:Y:S01]  /*2f60*/  PRMT R13, R14, 0x7632, R13 ;  /* 0x000076320e0d7816 */ /* 0x000fe2000000000d */
[----:B------:R-:W-:Y:S01]  /*2f70*/  FADD R36, R36, 1 ;  /* 0x3f80000024247421 */ /* 0x000fe20000000000 */
[----:B------:R-:W-:Y:S01]  /*2f80*/  PRMT R9, R10, 0x7632, R9 ;  /* 0x000076320a097816 */ /* 0x000fe20000000009 */
[----:B------:R-:W-:Y:S01]  /*2f90*/  FADD R24, R24, R27 ;  /* 0x0000001b18187221 */ /* 0x000fe20000000000 */
[----:B------:R-:W-:Y:S01]  /*2fa0*/  SHF.L.U32 R33, R33, 0x10, RZ ;  /* 0x0000001021217819 */ /* 0x000fe200000006ff */
[----:B------:R-:W-:Y:S01]  /*2fb0*/  IMAD.U32 R13, R13, 0x10000, RZ ;  /* 0x000100000d0d7824 */ /* 0x000fe200078e00ff */
[----:B------:R-:W-:-:S02]  /*2fc0*/  PRMT R14, R15, 0x7632, R14 ;  /* 0x000076320f0e7816 */ /* 0x000fc4000000000e */
[----:B------:R-:W-:Y:S01]  /*2fd0*/  SHF.L.U32 R15, R15, 0x10, RZ ;  /* 0x000000100f0f7819 */ /* 0x000fe200000006ff */
[----:B------:R-:W-:Y:S01]  /*2fe0*/  FADD R33, R30, R33 ;  /* 0x000000211e217221 */ /* 0x000fe20000000000 */
[----:B------:R-:W-:Y:S01]  /*2ff0*/  SHF.L.U32 R32, R11, 0x10, RZ ;  /* 0x000000100b207819 */ /* 0x000fe200000006ff */
[----:B------:R-:W-:Y:S01]  /*3000*/  IMAD.U32 R30, R10, 0x10000, RZ ;  /* 0x000100000a1e7824 */ /* 0x000fe200078e00ff */
[----:B------:R-:W-:Y:S01]  /*3010*/  SHF.L.U32 R23, R8, 0x10, RZ ;  /* 0x0000001008177819 */ /* 0x000fe200000006ff */
[----:B------:R-:W-:Y:S01]  /*3020*/  IMAD.U32 R8, R9, 0x10000, RZ ;  /* 0x0001000009087824 */ /* 0x000fe200078e00ff */
[----:B------:R-:W-:Y:S01]  /*3030*/  PRMT R10, R11, 0x7632, R10 ;  /* 0x000076320b0a7816 */ /* 0x000fe2000000000a */
[----:B------:R-:W-:Y:S01]  /*3040*/  FADD R44, R15, R32 ;  /* 0x000000200f2c7221 */ /* 0x000fe20000000000 */
[----:B------:R-:W-:Y:S01]  /*3050*/  SHF.L.U32 R14, R14, 0x10, RZ ;  /* 0x000000100e0e7819 */ /* 0x000fe200000006ff */
[----:B------:R-:W-:Y:S01]  /*3060*/  FADD R32, R13, R8 ;  /* 0x000000080d207221 */ /* 0x000fe20000000000 */
[----:B---3--:R-:W-:Y:S01]  /*3070*/  SEL R8, R4, RZ, !P1 ;  /* 0x000000ff04087207 */ /* 0x008fe20004800000 */
[----:B------:R-:W-:Y:S01]  /*3080*/  FADD R42, R25, R30 ;  /* 0x0000001e192a7221 */ /* 0x000fe20000000000 */
[----:B------:R-:W-:Y:S01]  /*3090*/  SHF.L.U32 R9, R10, 0x10, RZ ;  /* 0x000000100a097819 */ /* 0x000fe200000006ff */
[----:B------:R-:W-:Y:S01]  /*30a0*/  IMAD.U32 R11, R26, 0x10000, RZ ;  /* 0x000100001a0b7824 */ /* 0x000fe200078e00ff */
[----:B------:R-:W-:Y:S01]  /*30b0*/  SHF.L.U32 R12, R12, 0x10, RZ ;  /* 0x000000100c0c7819 */ /* 0x000fe200000006ff */
[----:B------:R-:W-:Y:S01]  /*30c0*/  IMAD.U32 R4, R8, 0x10000, RZ ;  /* 0x0001000008047824 */ /* 0x000fe200078e00ff */
[----:B------:R-:W-:Y:S01]  /*30d0*/  SEL R6, R6, RZ, !P1 ;  /* 0x000000ff06067207 */ /* 0x000fe20004800000 */
[----:B------:R-:W-:Y:S01]  /*30e0*/  FADD R46, R14, R9 ;  /* 0x000000090e2e7221 */ /* 0x000fe20000000000 */
[----:B------:R-:W-:Y:S01]  /*30f0*/  SEL R9, R5, RZ, !P1 ;  /* 0x000000ff05097207 */ /* 0x000fe20004800000 */
[----:B------:R-:W-:Y:S01]  /*3100*/  FADD R5, -R19, R4 ;  /* 0x0000000413057221 */ /* 0x000fe20000000100 */
[----:B------:R-:W-:Y:S01]  /*3110*/  FADD R30, R12, R23 ;  /* 0x000000170c1e7221 */ /* 0x000fe20000000000 */
[----:B------:R-:W-:Y:S01]  /*3120*/  SEL R7, R7, RZ, !P1 ;  /* 0x000000ff07077207 */ /* 0x000fe20004800000 */
[----:B------:R-:W-:-:S02]  /*3130*/  IMAD.U32 R12, R6, 0x10000, RZ ;  /* 0x00010000060c7824 */ /* 0x000fc400078e00ff */
[----:B------:R-:W-:Y:S01]  /*3140*/  FMUL R5, R18, R5 ;  /* 0x0000000512057220 */ /* 0x000fe20000400000 */
[----:B------:R-:W-:Y:S01]  /*3150*/  SHF.L.U32 R10, R9, 0x10, RZ ;  /* 0x00000010090a7819 */ /* 0x000fe200000006ff */
[----:B------:R-:W-:Y:S01]  /*3160*/  FADD R26, R22, R11 ;  /* 0x0000000b161a7221 */ /* 0x000fe20000000000 */
[----:B------:R-:W-:Y:S01]  /*3170*/  SHF.L.U32 R14, R7, 0x10, RZ ;  /* 0x00000010070e7819 */ /* 0x000fe200000006ff */
[----:B------:R-:W-:Y:S01]  /*3180*/  FFMA R28, R5, R38, R28 ;  /* 0x00000026051c7223 */ /* 0x000fe2000000001c */
[C---:B------:R-:W-:Y:S01]  /*3190*/  FADD R13, -R19.reuse, R12 ;  /* 0x0000000c130d7221 */ /* 0x040fe20000000100 */
[----:B------:R-:W1:Y:S01]  /*31a0*/  LDC.64 R4, c[0x0][0x278] ;  /* 0x00009e00ff047b82 */ /* 0x000e620000000a00 */
[----:B------:R-:W-:Y:S01]  /*31b0*/  FADD R11, -R19, R10 ;  /* 0x0000000a130b7221 */ /* 0x000fe20000000100 */
[----:B------:R-:W-:Y:S01]  /*31c0*/  PRMT R8, R8, 0x7632, R8 ;  /* 0x0000763208087816 */ /* 0x000fe20000000008 */
[----:B------:R-:W-:Y:S01]  /*31d0*/  FADD R22, R33, 1 ;  /* 0x3f80000021167421 */ /* 0x000fe20000000000 */
[----:B------:R-:W-:Y:S01]  /*31e0*/  PRMT R9, R9, 0x7632, R9 ;  /* 0x0000763209097816 */ /* 0x000fe20000000009 */
[----:B------:R-:W-:Y:S01]  /*31f0*/  FMUL R11, R18, R11 ;  /* 0x0000000b120b7220 */ /* 0x000fe20000400000 */
[----:B------:R-:W-:Y:S01]  /*3200*/  PRMT R6, R6, 0x7632, R6 ;  /* 0x0000763206067816 */ /* 0x000fe20000000006 */
[----:B------:R-:W-:Y:S01]  /*3210*/  FMUL R13, R18, R13 ;  /* 0x0000000d120d7220 */ /* 0x000fe20000400000 */
[----:B------:R-:W-:Y:S01]  /*3220*/  PRMT R7, R7, 0x7632, R7 ;  /* 0x0000763207077816 */ /* 0x000fe20000000007 */
[----:B------:R-:W-:Y:S01]  /*3230*/  IMAD.U32 R8, R8, 0x10000, RZ ;  /* 0x0001000008087824 */ /* 0x000fe200078e00ff */
[----:B------:R-:W-:Y:S01]  /*3240*/  SHF.L.U32 R10, R9, 0x10, RZ ;  /* 0x00000010090a7819 */ /* 0x000fe200000006ff */
[----:B------:R-:W-:Y:S01]  /*3250*/  IMAD.U32 R6, R6, 0x10000, RZ ;  /* 0x0001000006067824 */ /* 0x000fe200078e00ff */
[----:B------:R-:W-:Y:S01]  /*3260*/  SHF.L.U32 R12, R7, 0x10, RZ ;  /* 0x00000010070c7819 */ /* 0x000fe200000006ff */
[----:B------:R-:W-:Y:S01]  /*3270*/  FFMA R23, R11, R22, R24 ;  /* 0x000000160b177223 */ /* 0x000fe20000000018 */
[----:B------:R-:W-:Y:S01]  /*3280*/  FFMA R34, R13, R34, R42 ;  /* 0x000000220d227223 */ /* 0x000fe2000000002a */
[C---:B------:R-:W-:Y:S01]  /*3290*/  FADD R15, -R19.reuse, R14 ;  /* 0x0000000e130f7221 */ /* 0x040fe20000000100 */
[C---:B------:R-:W-:Y:S01]  /*32a0*/  FADD R7, -R19.reuse, R8 ;  /* 0x0000000813077221 */ /* 0x040fe20000000100 */
[C---:B------:R-:W-:Y:S01]  /*32b0*/  FADD R9, -R19.reuse, R10 ;  /* 0x0000000a13097221 */ /* 0x040fe20000000100 */
[C---:B------:R-:W-:Y:S01]  /*32c0*/  FADD R11, -R19.reuse, R6 ;  /* 0x00000006130b7221 */ /* 0x040fe20000000100 */
[----:B------:R-:W-:Y:S01]  /*32d0*/  FADD R13, -R19, R12 ;  /* 0x0000000c130d7221 */ /* 0x000fe20000000100 */
[C---:B------:R-:W-:Y:S01]  /*32e0*/  FMUL R15, R18.reuse, R15 ;  /* 0x0000000f120f7220 */ /* 0x040fe20000400000 */
[----:B------:R-:W-:Y:S01]  /*32f0*/  FADD R14, R29, 1 ;  /* 0x3f8000001d0e7421 */ /* 0x000fe20000000000 */
[----:B------:R-:W-:Y:S01]  /*3300*/  FADD R22, R31, 1 ;  /* 0x3f8000001f167421 */ /* 0x000fe20000000000 */
[----:B------:R-:W-:Y:S01]  /*3310*/  FADD R24, R35, 1 ;  /* 0x3f80000023187421 */ /* 0x000fe20000000000 */
[C---:B------:R-:W-:Y:S01]  /*3320*/  FMUL R7, R18.reuse, R7 ;  /* 0x0000000712077220 */ /* 0x040fe20000400000 */
[C---:B------:R-:W-:Y:S01]  /*3330*/  FMUL R9, R18.reuse, R9 ;  /* 0x0000000912097220 */ /* 0x040fe20000400000 */
[C---:B------:R-:W-:Y:S01]  /*3340*/  FMUL R11, R18.reuse, R11 ;  /* 0x0000000b120b7220 */ /* 0x040fe20000400000 */
[----:B------:R-:W-:Y:S01]  /*3350*/  FMUL R13, R18, R13 ;  /* 0x0000000d120d7220 */ /* 0x000fe20000400000 */
[----:B------:R-:W-:Y:S01]  /*3360*/  FFMA R15, R15, R40, R44 ;  /* 0x000000280f0f7223 */ /* 0x000fe2000000002c */
[----:B------:R-:W-:Y:S01]  /*3370*/  FFMA R7, R7, R14, R26 ;  /* 0x0000000e07077223 */ /* 0x000fe2000000001a */
[----:B------:R-:W-:Y:S01]  /*3380*/  FFMA R22, R9, R22, R30 ;  /* 0x0000001609167223 */ /* 0x000fe2000000001e */
[----:B------:R-:W-:Y:S01]  /*3390*/  FFMA R11, R11, R24, R32 ;  /* 0x000000180b0b7223 */ /* 0x000fe20000000020 */
[----:B------:R-:W-:Y:S01]  /*33a0*/  FFMA R36, R13, R36, R46 ;  /* 0x000000240d247223 */ /* 0x000fe2000000002e */
[----:B-1----:R-:W-:Y:S01]  /*33b0*/  IMAD.WIDE R4, R20, 0x2, R4 ;  /* 0x0000000214047825 */ /* 0x002fe200078e0204 */
[----:B------:R-:W-:-:S02]  /*33c0*/  F2FP.BF16.F32.PACK_AB R12, R7, R28 ;  /* 0x0000001c070c723e */ /* 0x000fc400000010ff */
[----:B------:R-:W-:Y:S02]  /*33d0*/  F2FP.BF16.F32.PACK_AB R13, R22, R23 ;  /* 0x00000017160d723e */ /* 0x000fe400000010ff */
[----:B------:R-:W-:Y:S02]  /*33e0*/  F2FP.BF16.F32.PACK_AB R14, R11, R34 ;  /* 0x000000220b0e723e */ /* 0x000fe400000010ff */
[----:B------:R-:W-:Y:S02]  /*33f0*/  F2FP.BF16.F32.PACK_AB R15, R36, R15 ;  /* 0x0000000f240f723e */ /* 0x000fe400000010ff */
[----:B------:R-:W-:-:S03]  /*3400*/  IADD3 R8, P0, R2, 0x80, RZ ;  /* 0x0000008002087810 */ /* 0x000fc60007f1e0ff */
[----:B------:R1:W-:Y:S02]  /*3410*/  @!P1 STG.E.128 desc[UR6][R4.64], R12 ;  /* 0x0000000c04009986 */ /* 0x0003e4000c101d06 */
[----:B------:R-:W-:Y:S01]  /*3420*/  IMAD.X R9, RZ, RZ, R3, P0 ;  /* 0x000000ffff097224 */ /* 0x000fe200000e0603 */
[----:B------:R-:W-:Y:S07]  /*3430*/  @!P3 BRA `(.L_x_2) ;  /* 0xfffffff400d8b947 */ /* 0x000fee000383ffff */
[----:B------:R-:W-:Y:S05]  /*3440*/  EXIT ;  /* 0x000000000000794d */ /* 0x000fea0003800000 */
.L_x_3:
[----:B------:R-:W-:-:S00]  /*3450*/  BRA `(.L_x_3) ;  /* 0xfffffffc00fc7947 */ /* 0x000fc0000383ffff */
[----:B------:R-:W-:-:S00]  /*3460*/  NOP ;  /* 0x0000000000007918 */ /* 0x000fc00000000000 */
        /* <DEDUP_REMOVED lines=9> */
.L_x_4:


//--------------------- .nv.global.init           --------------------------
	.section	.nv.global.init,"aw",@progbits
.nv.global.init:
	.type		_$_str,@object
	.size		_$_str,(.L_0 - _$_str)
_$_str:
        /*0000*/ 	.byte	0x5f, 0x5f, 0x43, 0x55, 0x44, 0x41, 0x5f, 0x46, 0x54, 0x5a, 0x00
.L_0:


//--------------------- .nv.constant0.triton_     --------------------------
	.section	.nv.constant0.triton_,"a",@progbits
	.sectionflags	@""
	.align	4
.nv.constant0.triton_:
	.zero		656
